//
// Generated by NVIDIA NVVM Compiler
//
// Compiler Build ID: CL-36424714
// Cuda compilation tools, release 13.0, V13.0.88
// Based on NVVM 20.0.0
//

.version 9.0
.target sm_100
.address_size 64

	// .globl	_Z10Conv1_ReLuPfS_S_S_
// _ZZ10Conv1_ReLuPfS_S_S_E18input_image_shared has been demoted
// _ZZ10Conv1_ReLuPfS_S_S_E21kernel_weights_shared has been demoted
// _ZZ10Conv1_ReLuPfS_S_S_E18kernel_bias_shared has been demoted
// _ZZ10Conv2_ReLuPfS_S_S_E18input_image_shared has been demoted
// _ZZ10Conv2_ReLuPfS_S_S_E21kernel_weights_shared has been demoted
// _ZZ10Conv2_ReLuPfS_S_S_E18kernel_bias_shared has been demoted

.visible .entry _Z10Conv1_ReLuPfS_S_S_(
	.param .u64 .ptr .align 1 _Z10Conv1_ReLuPfS_S_S__param_0,
	.param .u64 .ptr .align 1 _Z10Conv1_ReLuPfS_S_S__param_1,
	.param .u64 .ptr .align 1 _Z10Conv1_ReLuPfS_S_S__param_2,
	.param .u64 .ptr .align 1 _Z10Conv1_ReLuPfS_S_S__param_3
)
{
	.reg .pred 	%p<12>;
	.reg .b16 	%rs<134>;
	.reg .b32 	%r<136>;
	.reg .b32 	%f<102>;
	.reg .b64 	%rd<22>;
	// demoted variable
	.shared .align 4 .b8 _ZZ10Conv1_ReLuPfS_S_S_E18input_image_shared[3136];
	// demoted variable
	.shared .align 4 .b8 _ZZ10Conv1_ReLuPfS_S_S_E21kernel_weights_shared[600];
	// demoted variable
	.shared .align 4 .b8 _ZZ10Conv1_ReLuPfS_S_S_E18kernel_bias_shared[24];
	ld.param.u64 	%rd7, [_Z10Conv1_ReLuPfS_S_S__param_0];
	ld.param.u64 	%rd5, [_Z10Conv1_ReLuPfS_S_S__param_1];
	ld.param.u64 	%rd8, [_Z10Conv1_ReLuPfS_S_S__param_2];
	ld.param.u64 	%rd6, [_Z10Conv1_ReLuPfS_S_S__param_3];
	cvta.to.global.u64 	%rd1, %rd8;
	cvta.to.global.u64 	%rd2, %rd7;
	mov.u32 	%r1, %tid.y;
	mov.u32 	%r19, %tid.x;
	shl.b32 	%r20, %r1, 5;
	shl.b32 	%r3, %r19, 2;
	add.s32 	%r21, %r20, %r3;
	mov.u32 	%r22, %ctaid.x;
	mul.lo.s32 	%r4, %r22, 784;
	cvt.u64.u32 	%rd9, %r4;
	cvt.u64.u32 	%rd3, %r21;
	add.s64 	%rd10, %rd3, %rd9;
	shl.b64 	%rd11, %rd10, 2;
	add.s64 	%rd12, %rd2, %rd11;
	ld.global.v4.f32 	{%f26, %f27, %f28, %f29}, [%rd12];
	cvt.u16.u32 	%rs1, %r21;
	mov.u32 	%r23, _ZZ10Conv1_ReLuPfS_S_S_E18input_image_shared;
	shr.u16 	%rs5, %rs1, 2;
	mul.hi.u16 	%rs6, %rs5, 18725;
	shr.u16 	%rs7, %rs6, 1;
	mul.lo.s16 	%rs8, %rs7, 28;
	sub.s16 	%rs9, %rs1, %rs8;
	mul.wide.u16 	%r24, %rs9, 4;
	mul.wide.u16 	%r25, %rs7, 112;
	add.s32 	%r26, %r23, %r25;
	add.s32 	%r27, %r26, %r24;
	st.shared.f32 	[%r27], %f26;
	or.b16  	%rs2, %rs1, 1;
	sub.s16 	%rs10, %rs2, %rs8;
	mul.wide.u16 	%r28, %rs10, 4;
	add.s32 	%r29, %r26, %r28;
	st.shared.f32 	[%r29], %f27;
	or.b16  	%rs3, %rs1, 2;
	sub.s16 	%rs11, %rs3, %rs8;
	mul.wide.u16 	%r30, %rs11, 4;
	add.s32 	%r31, %r26, %r30;
	st.shared.f32 	[%r31], %f28;
	or.b16  	%rs4, %rs1, 3;
	sub.s16 	%rs12, %rs4, %rs8;
	mul.wide.u16 	%r32, %rs12, 4;
	add.s32 	%r33, %r26, %r32;
	st.shared.f32 	[%r33], %f29;
	ld.global.v4.f32 	{%f30, %f31, %f32, %f33}, [%rd12+1024];
	add.s16 	%rs13, %rs1, 256;
	shr.u16 	%rs14, %rs13, 2;
	mul.hi.u16 	%rs15, %rs14, 18725;
	shr.u16 	%rs16, %rs15, 1;
	mul.wide.u16 	%r34, %rs16, 112;
	add.s32 	%r35, %r23, %r34;
	mul.lo.s16 	%rs17, %rs16, 28;
	sub.s16 	%rs18, %rs13, %rs17;
	mul.wide.u16 	%r36, %rs18, 4;
	add.s32 	%r37, %r35, %r36;
	st.shared.f32 	[%r37], %f30;
	add.s16 	%rs19, %rs1, 257;
	shr.u16 	%rs20, %rs19, 2;
	mul.hi.u16 	%rs21, %rs20, 18725;
	shr.u16 	%rs22, %rs21, 1;
	mul.wide.u16 	%r38, %rs22, 112;
	add.s32 	%r39, %r23, %r38;
	mul.lo.s16 	%rs23, %rs22, 28;
	sub.s16 	%rs24, %rs19, %rs23;
	mul.wide.u16 	%r40, %rs24, 4;
	add.s32 	%r41, %r39, %r40;
	st.shared.f32 	[%r41], %f31;
	add.s16 	%rs25, %rs1, 258;
	shr.u16 	%rs26, %rs25, 2;
	mul.hi.u16 	%rs27, %rs26, 18725;
	shr.u16 	%rs28, %rs27, 1;
	mul.wide.u16 	%r42, %rs28, 112;
	add.s32 	%r43, %r23, %r42;
	mul.lo.s16 	%rs29, %rs28, 28;
	sub.s16 	%rs30, %rs25, %rs29;
	mul.wide.u16 	%r44, %rs30, 4;
	add.s32 	%r45, %r43, %r44;
	st.shared.f32 	[%r45], %f32;
	add.s16 	%rs31, %rs1, 259;
	shr.u16 	%rs32, %rs31, 2;
	mul.hi.u16 	%rs33, %rs32, 18725;
	shr.u16 	%rs34, %rs33, 1;
	mul.wide.u16 	%r46, %rs34, 112;
	add.s32 	%r47, %r23, %r46;
	mul.lo.s16 	%rs35, %rs34, 28;
	sub.s16 	%rs36, %rs31, %rs35;
	mul.wide.u16 	%r48, %rs36, 4;
	add.s32 	%r49, %r47, %r48;
	st.shared.f32 	[%r49], %f33;
	ld.global.v4.f32 	{%f34, %f35, %f36, %f37}, [%rd12+2048];
	add.s16 	%rs37, %rs1, 512;
	shr.u16 	%rs38, %rs37, 2;
	mul.hi.u16 	%rs39, %rs38, 18725;
	shr.u16 	%rs40, %rs39, 1;
	mul.wide.u16 	%r50, %rs40, 112;
	add.s32 	%r51, %r23, %r50;
	mul.lo.s16 	%rs41, %rs40, 28;
	sub.s16 	%rs42, %rs37, %rs41;
	mul.wide.u16 	%r52, %rs42, 4;
	add.s32 	%r53, %r51, %r52;
	st.shared.f32 	[%r53], %f34;
	add.s16 	%rs43, %rs1, 513;
	shr.u16 	%rs44, %rs43, 2;
	mul.hi.u16 	%rs45, %rs44, 18725;
	shr.u16 	%rs46, %rs45, 1;
	mul.wide.u16 	%r54, %rs46, 112;
	add.s32 	%r55, %r23, %r54;
	mul.lo.s16 	%rs47, %rs46, 28;
	sub.s16 	%rs48, %rs43, %rs47;
	mul.wide.u16 	%r56, %rs48, 4;
	add.s32 	%r57, %r55, %r56;
	st.shared.f32 	[%r57], %f35;
	add.s16 	%rs49, %rs1, 514;
	shr.u16 	%rs50, %rs49, 2;
	mul.hi.u16 	%rs51, %rs50, 18725;
	shr.u16 	%rs52, %rs51, 1;
	mul.wide.u16 	%r58, %rs52, 112;
	add.s32 	%r59, %r23, %r58;
	mul.lo.s16 	%rs53, %rs52, 28;
	sub.s16 	%rs54, %rs49, %rs53;
	mul.wide.u16 	%r60, %rs54, 4;
	add.s32 	%r61, %r59, %r60;
	st.shared.f32 	[%r61], %f36;
	add.s16 	%rs55, %rs1, 515;
	shr.u16 	%rs56, %rs55, 2;
	mul.hi.u16 	%rs57, %rs56, 18725;
	shr.u16 	%rs58, %rs57, 1;
	mul.wide.u16 	%r62, %rs58, 112;
	add.s32 	%r63, %r23, %r62;
	mul.lo.s16 	%rs59, %rs58, 28;
	sub.s16 	%rs60, %rs55, %rs59;
	mul.wide.u16 	%r64, %rs60, 4;
	add.s32 	%r65, %r63, %r64;
	st.shared.f32 	[%r65], %f37;
	setp.ne.s32 	%p1, %r1, 0;
	setp.gt.u32 	%p2, %r19, 3;
	or.pred  	%p3, %p1, %p2;
	@%p3 bra 	$L__BB0_2;
	add.s32 	%r66, %r3, %r4;
	mul.wide.u32 	%rd13, %r66, 4;
	add.s64 	%rd14, %rd2, %rd13;
	ld.global.v4.f32 	{%f38, %f39, %f40, %f41}, [%rd14+3072];
	cvt.u16.u32 	%rs61, %r3;
	add.s16 	%rs62, %rs61, 768;
	shr.u16 	%rs63, %rs62, 2;
	mul.hi.u16 	%rs64, %rs63, 18725;
	shr.u16 	%rs65, %rs64, 1;
	mul.wide.u16 	%r67, %rs65, 112;
	add.s32 	%r69, %r23, %r67;
	mul.lo.s16 	%rs66, %rs65, 28;
	sub.s16 	%rs67, %rs62, %rs66;
	mul.wide.u16 	%r70, %rs67, 4;
	add.s32 	%r71, %r69, %r70;
	st.shared.f32 	[%r71], %f38;
	add.s16 	%rs68, %rs61, 769;
	shr.u16 	%rs69, %rs68, 2;
	mul.hi.u16 	%rs70, %rs69, 18725;
	shr.u16 	%rs71, %rs70, 1;
	mul.wide.u16 	%r72, %rs71, 112;
	add.s32 	%r73, %r23, %r72;
	mul.lo.s16 	%rs72, %rs71, 28;
	sub.s16 	%rs73, %rs68, %rs72;
	mul.wide.u16 	%r74, %rs73, 4;
	add.s32 	%r75, %r73, %r74;
	st.shared.f32 	[%r75], %f39;
	add.s16 	%rs74, %rs61, 770;
	shr.u16 	%rs75, %rs74, 2;
	mul.hi.u16 	%rs76, %rs75, 18725;
	shr.u16 	%rs77, %rs76, 1;
	mul.wide.u16 	%r76, %rs77, 112;
	add.s32 	%r77, %r23, %r76;
	mul.lo.s16 	%rs78, %rs77, 28;
	sub.s16 	%rs79, %rs74, %rs78;
	mul.wide.u16 	%r78, %rs79, 4;
	add.s32 	%r79, %r77, %r78;
	st.shared.f32 	[%r79], %f40;
	add.s16 	%rs80, %rs61, 771;
	shr.u16 	%rs81, %rs80, 2;
	mul.hi.u16 	%rs82, %rs81, 18725;
	shr.u16 	%rs83, %rs82, 1;
	mul.wide.u16 	%r80, %rs83, 112;
	add.s32 	%r81, %r23, %r80;
	mul.lo.s16 	%rs84, %rs83, 28;
	sub.s16 	%rs85, %rs80, %rs84;
	mul.wide.u16 	%r82, %rs85, 4;
	add.s32 	%r83, %r81, %r82;
	st.shared.f32 	[%r83], %f41;
$L__BB0_2:
	shl.b32 	%r84, %r1, 3;
	add.s32 	%r85, %r84, %r19;
	setp.gt.u32 	%p4, %r85, 36;
	@%p4 bra 	$L__BB0_4;
	shl.b64 	%rd15, %rd3, 2;
	add.s64 	%rd16, %rd1, %rd15;
	ld.global.v4.f32 	{%f42, %f43, %f44, %f45}, [%rd16];
	mul.hi.u16 	%rs86, %rs1, 18351;
	sub.s16 	%rs87, %rs1, %rs86;
	shr.u16 	%rs88, %rs87, 1;
	add.s16 	%rs89, %rs88, %rs86;
	shr.u16 	%rs90, %rs89, 4;
	mul.wide.u16 	%r86, %rs90, 100;
	mov.u32 	%r87, _ZZ10Conv1_ReLuPfS_S_S_E21kernel_weights_shared;
	add.s32 	%r88, %r87, %r86;
	mul.lo.s16 	%rs91, %rs90, 25;
	sub.s16 	%rs92, %rs1, %rs91;
	mul.lo.s16 	%rs93, %rs92, 52;
	shr.u16 	%rs94, %rs93, 8;
	mul.wide.u16 	%r89, %rs94, 20;
	add.s32 	%r90, %r88, %r89;
	mul.lo.s16 	%rs95, %rs94, 5;
	sub.s16 	%rs96, %rs92, %rs95;
	and.b16  	%rs97, %rs96, 255;
	mul.wide.u16 	%r91, %rs97, 4;
	add.s32 	%r92, %r90, %r91;
	st.shared.f32 	[%r92], %f42;
	mul.hi.u16 	%rs98, %rs2, 18351;
	sub.s16 	%rs99, %rs2, %rs98;
	shr.u16 	%rs100, %rs99, 1;
	add.s16 	%rs101, %rs100, %rs98;
	shr.u16 	%rs102, %rs101, 4;
	mul.wide.u16 	%r93, %rs102, 100;
	add.s32 	%r94, %r87, %r93;
	mul.lo.s16 	%rs103, %rs102, 25;
	sub.s16 	%rs104, %rs2, %rs103;
	mul.lo.s16 	%rs105, %rs104, 52;
	shr.u16 	%rs106, %rs105, 8;
	mul.wide.u16 	%r95, %rs106, 20;
	add.s32 	%r96, %r94, %r95;
	mul.lo.s16 	%rs107, %rs106, 5;
	sub.s16 	%rs108, %rs104, %rs107;
	and.b16  	%rs109, %rs108, 255;
	mul.wide.u16 	%r97, %rs109, 4;
	add.s32 	%r98, %r96, %r97;
	st.shared.f32 	[%r98], %f43;
	mul.hi.u16 	%rs110, %rs3, 18351;
	sub.s16 	%rs111, %rs3, %rs110;
	shr.u16 	%rs112, %rs111, 1;
	add.s16 	%rs113, %rs112, %rs110;
	shr.u16 	%rs114, %rs113, 4;
	mul.wide.u16 	%r99, %rs114, 100;
	add.s32 	%r100, %r87, %r99;
	mul.lo.s16 	%rs115, %rs114, 25;
	sub.s16 	%rs116, %rs3, %rs115;
	mul.lo.s16 	%rs117, %rs116, 52;
	shr.u16 	%rs118, %rs117, 8;
	mul.wide.u16 	%r101, %rs118, 20;
	add.s32 	%r102, %r100, %r101;
	mul.lo.s16 	%rs119, %rs118, 5;
	sub.s16 	%rs120, %rs116, %rs119;
	and.b16  	%rs121, %rs120, 255;
	mul.wide.u16 	%r103, %rs121, 4;
	add.s32 	%r104, %r102, %r103;
	st.shared.f32 	[%r104], %f44;
	mul.hi.u16 	%rs122, %rs4, 18351;
	sub.s16 	%rs123, %rs4, %rs122;
	shr.u16 	%rs124, %rs123, 1;
	add.s16 	%rs125, %rs124, %rs122;
	shr.u16 	%rs126, %rs125, 4;
	mul.wide.u16 	%r105, %rs126, 100;
	add.s32 	%r106, %r87, %r105;
	mul.lo.s16 	%rs127, %rs126, 25;
	sub.s16 	%rs128, %rs4, %rs127;
	mul.lo.s16 	%rs129, %rs128, 52;
	shr.u16 	%rs130, %rs129, 8;
	mul.wide.u16 	%r107, %rs130, 20;
	add.s32 	%r108, %r106, %r107;
	mul.lo.s16 	%rs131, %rs130, 5;
	sub.s16 	%rs132, %rs128, %rs131;
	and.b16  	%rs133, %rs132, 255;
	mul.wide.u16 	%r109, %rs133, 4;
	add.s32 	%r110, %r108, %r109;
	st.shared.f32 	[%r110], %f45;
$L__BB0_4:
	or.b32  	%r111, %r1, %r19;
	setp.ne.s32 	%p5, %r111, 0;
	@%p5 bra 	$L__BB0_6;
	ld.global.v2.f32 	{%f46, %f47}, [%rd1+592];
	st.shared.f32 	[_ZZ10Conv1_ReLuPfS_S_S_E21kernel_weights_shared+592], %f46;
	st.shared.f32 	[_ZZ10Conv1_ReLuPfS_S_S_E21kernel_weights_shared+596], %f47;
$L__BB0_6:
	setp.ne.s32 	%p6, %r1, 0;
	setp.gt.u32 	%p7, %r19, 5;
	or.pred  	%p8, %p6, %p7;
	@%p8 bra 	$L__BB0_8;
	cvta.to.global.u64 	%rd17, %rd6;
	mul.wide.u32 	%rd18, %r19, 4;
	add.s64 	%rd19, %rd17, %rd18;
	ld.global.f32 	%f48, [%rd19];
	mov.u32 	%r113, _ZZ10Conv1_ReLuPfS_S_S_E18kernel_bias_shared;
	add.s32 	%r114, %r113, %r3;
	st.shared.f32 	[%r114], %f48;
$L__BB0_8:
	bar.sync 	0;
	mul.lo.s32 	%r5, %r19, 3;
	cvta.to.global.u64 	%rd4, %rd5;
	mov.b32 	%r131, 0;
$L__BB0_9:
	mad.lo.s32 	%r118, %r1, 3, %r131;
	mad.lo.s32 	%r7, %r118, 112, %r23;
	mul.lo.s32 	%r121, %r1, 72;
	mad.lo.s32 	%r122, %r22, 3456, %r121;
	add.s32 	%r123, %r122, %r5;
	mad.lo.s32 	%r8, %r131, 24, %r123;
	mov.b32 	%r132, 0;
$L__BB0_10:
	add.s32 	%r126, %r132, %r5;
	shl.b32 	%r127, %r126, 2;
	add.s32 	%r128, %r7, %r127;
	ld.shared.f32 	%f1, [%r128];
	ld.shared.f32 	%f2, [%r128+448];
	ld.shared.f32 	%f3, [%r128+4];
	ld.shared.f32 	%f4, [%r128+8];
	ld.shared.f32 	%f5, [%r128+12];
	ld.shared.f32 	%f6, [%r128+16];
	ld.shared.f32 	%f7, [%r128+112];
	ld.shared.f32 	%f8, [%r128+116];
	ld.shared.f32 	%f9, [%r128+120];
	ld.shared.f32 	%f10, [%r128+124];
	ld.shared.f32 	%f11, [%r128+128];
	ld.shared.f32 	%f12, [%r128+224];
	ld.shared.f32 	%f13, [%r128+228];
	ld.shared.f32 	%f14, [%r128+232];
	ld.shared.f32 	%f15, [%r128+236];
	ld.shared.f32 	%f16, [%r128+240];
	ld.shared.f32 	%f17, [%r128+336];
	ld.shared.f32 	%f18, [%r128+340];
	ld.shared.f32 	%f19, [%r128+344];
	ld.shared.f32 	%f20, [%r128+348];
	ld.shared.f32 	%f21, [%r128+352];
	ld.shared.f32 	%f22, [%r128+452];
	ld.shared.f32 	%f23, [%r128+456];
	ld.shared.f32 	%f24, [%r128+460];
	ld.shared.f32 	%f25, [%r128+464];
	add.s32 	%r134, %r8, %r132;
	mov.b32 	%r135, 48;
	mov.u32 	%r133, _ZZ10Conv1_ReLuPfS_S_S_E18kernel_bias_shared;
$L__BB0_11:
	mov.u32 	%r129, _ZZ10Conv1_ReLuPfS_S_S_E21kernel_weights_shared;
	add.s32 	%r130, %r129, %r135;
	ld.shared.f32 	%f49, [%r130+-48];
	fma.rn.f32 	%f50, %f1, %f49, 0f00000000;
	ld.shared.f32 	%f51, [%r130+-44];
	fma.rn.f32 	%f52, %f3, %f51, %f50;
	ld.shared.f32 	%f53, [%r130+-40];
	fma.rn.f32 	%f54, %f4, %f53, %f52;
	ld.shared.f32 	%f55, [%r130+-36];
	fma.rn.f32 	%f56, %f5, %f55, %f54;
	ld.shared.f32 	%f57, [%r130+-32];
	fma.rn.f32 	%f58, %f6, %f57, %f56;
	ld.shared.f32 	%f59, [%r130+-28];
	fma.rn.f32 	%f60, %f7, %f59, %f58;
	ld.shared.f32 	%f61, [%r130+-24];
	fma.rn.f32 	%f62, %f8, %f61, %f60;
	ld.shared.f32 	%f63, [%r130+-20];
	fma.rn.f32 	%f64, %f9, %f63, %f62;
	ld.shared.f32 	%f65, [%r130+-16];
	fma.rn.f32 	%f66, %f10, %f65, %f64;
	ld.shared.f32 	%f67, [%r130+-12];
	fma.rn.f32 	%f68, %f11, %f67, %f66;
	ld.shared.f32 	%f69, [%r130+-8];
	fma.rn.f32 	%f70, %f12, %f69, %f68;
	ld.shared.f32 	%f71, [%r130+-4];
	fma.rn.f32 	%f72, %f13, %f71, %f70;
	ld.shared.f32 	%f73, [%r130];
	fma.rn.f32 	%f74, %f14, %f73, %f72;
	ld.shared.f32 	%f75, [%r130+4];
	fma.rn.f32 	%f76, %f15, %f75, %f74;
	ld.shared.f32 	%f77, [%r130+8];
	fma.rn.f32 	%f78, %f16, %f77, %f76;
	ld.shared.f32 	%f79, [%r130+12];
	fma.rn.f32 	%f80, %f17, %f79, %f78;
	ld.shared.f32 	%f81, [%r130+16];
	fma.rn.f32 	%f82, %f18, %f81, %f80;
	ld.shared.f32 	%f83, [%r130+20];
	fma.rn.f32 	%f84, %f19, %f83, %f82;
	ld.shared.f32 	%f85, [%r130+24];
	fma.rn.f32 	%f86, %f20, %f85, %f84;
	ld.shared.f32 	%f87, [%r130+28];
	fma.rn.f32 	%f88, %f21, %f87, %f86;
	ld.shared.f32 	%f89, [%r130+32];
	fma.rn.f32 	%f90, %f2, %f89, %f88;
	ld.shared.f32 	%f91, [%r130+36];
	fma.rn.f32 	%f92, %f22, %f91, %f90;
	ld.shared.f32 	%f93, [%r130+40];
	fma.rn.f32 	%f94, %f23, %f93, %f92;
	ld.shared.f32 	%f95, [%r130+44];
	fma.rn.f32 	%f96, %f24, %f95, %f94;
	ld.shared.f32 	%f97, [%r130+48];
	fma.rn.f32 	%f98, %f25, %f97, %f96;
	ld.shared.f32 	%f99, [%r133];
	add.f32 	%f100, %f98, %f99;
	max.f32 	%f101, %f100, 0f00000000;
	mul.wide.u32 	%rd20, %r134, 4;
	add.s64 	%rd21, %rd4, %rd20;
	st.global.f32 	[%rd21], %f101;
	add.s32 	%r135, %r135, 100;
	add.s32 	%r134, %r134, 576;
	add.s32 	%r133, %r133, 4;
	setp.ne.s32 	%p9, %r135, 648;
	@%p9 bra 	$L__BB0_11;
	add.s32 	%r132, %r132, 1;
	setp.ne.s32 	%p10, %r132, 3;
	@%p10 bra 	$L__BB0_10;
	add.s32 	%r131, %r131, 1;
	setp.ne.s32 	%p11, %r131, 3;
	@%p11 bra 	$L__BB0_9;
	ret;

}
	// .globl	_Z10Conv2_ReLuPfS_S_S_
.visible .entry _Z10Conv2_ReLuPfS_S_S_(
	.param .u64 .ptr .align 1 _Z10Conv2_ReLuPfS_S_S__param_0,
	.param .u64 .ptr .align 1 _Z10Conv2_ReLuPfS_S_S__param_1,
	.param .u64 .ptr .align 1 _Z10Conv2_ReLuPfS_S_S__param_2,
	.param .u64 .ptr .align 1 _Z10Conv2_ReLuPfS_S_S__param_3
)
{
	.reg .pred 	%p<7>;
	.reg .b16 	%rs<270>;
	.reg .b32 	%r<229>;
	.reg .b32 	%f<107>;
	.reg .b64 	%rd<22>;
	// demoted variable
	.shared .align 4 .b8 _ZZ10Conv2_ReLuPfS_S_S_E18input_image_shared[3456];
	// demoted variable
	.shared .align 4 .b8 _ZZ10Conv2_ReLuPfS_S_S_E21kernel_weights_shared[9600];
	// demoted variable
	.shared .align 4 .b8 _ZZ10Conv2_ReLuPfS_S_S_E18kernel_bias_shared[64];
	ld.param.u64 	%rd7, [_Z10Conv2_ReLuPfS_S_S__param_0];
	ld.param.u64 	%rd5, [_Z10Conv2_ReLuPfS_S_S__param_1];
	ld.param.u64 	%rd8, [_Z10Conv2_ReLuPfS_S_S__param_2];
	ld.param.u64 	%rd6, [_Z10Conv2_ReLuPfS_S_S__param_3];
	cvta.to.global.u64 	%rd1, %rd8;
	cvta.to.global.u64 	%rd9, %rd7;
	mov.u32 	%r1, %tid.y;
	mov.u32 	%r2, %tid.x;
	shl.b32 	%r20, %r1, 5;
	shl.b32 	%r3, %r2, 2;
	add.s32 	%r21, %r20, %r3;
	mov.u32 	%r4, %ctaid.x;
	mul.lo.s32 	%r22, %r4, 864;
	cvt.u64.u32 	%rd10, %r22;
	cvt.u64.u32 	%rd2, %r21;
	add.s64 	%rd11, %rd2, %rd10;
	shl.b64 	%rd12, %rd11, 2;
	add.s64 	%rd3, %rd9, %rd12;
	ld.global.v4.f32 	{%f3, %f4, %f5, %f6}, [%rd3];
	cvt.u16.u32 	%rs1, %r21;
	mul.hi.u16 	%rs2, %rs1, -7281;
	shr.u16 	%rs3, %rs2, 7;
	mul.wide.u16 	%r23, %rs3, 576;
	mov.u32 	%r24, _ZZ10Conv2_ReLuPfS_S_S_E18input_image_shared;
	add.s32 	%r25, %r24, %r23;
	mul.lo.s16 	%rs4, %rs3, 144;
	sub.s16 	%rs5, %rs1, %rs4;
	mul.lo.s16 	%rs6, %rs5, 171;
	shr.u16 	%rs7, %rs6, 11;
	mul.wide.u16 	%r26, %rs7, 48;
	add.s32 	%r27, %r25, %r26;
	mul.lo.s16 	%rs8, %rs7, 12;
	sub.s16 	%rs9, %rs5, %rs8;
	and.b16  	%rs10, %rs9, 252;
	mul.wide.u16 	%r28, %rs10, 4;
	add.s32 	%r29, %r27, %r28;
	st.shared.f32 	[%r29], %f3;
	or.b16  	%rs11, %rs1, 1;
	mul.hi.u16 	%rs12, %rs11, -7281;
	shr.u16 	%rs13, %rs12, 7;
	mul.wide.u16 	%r30, %rs13, 576;
	add.s32 	%r31, %r24, %r30;
	mul.lo.s16 	%rs14, %rs13, 144;
	sub.s16 	%rs15, %rs11, %rs14;
	mul.lo.s16 	%rs16, %rs15, 171;
	shr.u16 	%rs17, %rs16, 11;
	mul.wide.u16 	%r32, %rs17, 48;
	add.s32 	%r33, %r31, %r32;
	mul.lo.s16 	%rs18, %rs17, 12;
	sub.s16 	%rs19, %rs15, %rs18;
	and.b16  	%rs20, %rs19, 253;
	mul.wide.u16 	%r34, %rs20, 4;
	add.s32 	%r35, %r33, %r34;
	st.shared.f32 	[%r35], %f4;
	or.b16  	%rs21, %rs1, 2;
	mul.hi.u16 	%rs22, %rs21, -7281;
	shr.u16 	%rs23, %rs22, 7;
	mul.wide.u16 	%r36, %rs23, 576;
	add.s32 	%r37, %r24, %r36;
	mul.lo.s16 	%rs24, %rs23, 144;
	sub.s16 	%rs25, %rs21, %rs24;
	mul.lo.s16 	%rs26, %rs25, 171;
	shr.u16 	%rs27, %rs26, 11;
	mul.wide.u16 	%r38, %rs27, 48;
	add.s32 	%r39, %r37, %r38;
	mul.lo.s16 	%rs28, %rs27, 12;
	sub.s16 	%rs29, %rs25, %rs28;
	and.b16  	%rs30, %rs29, 254;
	mul.wide.u16 	%r40, %rs30, 4;
	add.s32 	%r41, %r39, %r40;
	st.shared.f32 	[%r41], %f5;
	or.b16  	%rs31, %rs1, 3;
	mul.hi.u16 	%rs32, %rs31, -7281;
	shr.u16 	%rs33, %rs32, 7;
	mul.wide.u16 	%r42, %rs33, 576;
	add.s32 	%r43, %r24, %r42;
	mul.lo.s16 	%rs34, %rs33, 144;
	sub.s16 	%rs35, %rs31, %rs34;
	mul.lo.s16 	%rs36, %rs35, 171;
	shr.u16 	%rs37, %rs36, 11;
	mul.wide.u16 	%r44, %rs37, 48;
	add.s32 	%r45, %r43, %r44;
	mul.lo.s16 	%rs38, %rs37, 12;
	sub.s16 	%rs39, %rs35, %rs38;
	and.b16  	%rs40, %rs39, 255;
	mul.wide.u16 	%r46, %rs40, 4;
	add.s32 	%r47, %r45, %r46;
	st.shared.f32 	[%r47], %f6;
	ld.global.v4.f32 	{%f7, %f8, %f9, %f10}, [%rd3+1024];
	add.s16 	%rs41, %rs1, 256;
	mul.hi.u16 	%rs42, %rs41, -7281;
	shr.u16 	%rs43, %rs42, 7;
	mul.wide.u16 	%r48, %rs43, 576;
	add.s32 	%r49, %r24, %r48;
	mul.lo.s16 	%rs44, %rs43, 144;
	sub.s16 	%rs45, %rs41, %rs44;
	mul.lo.s16 	%rs46, %rs45, 171;
	shr.u16 	%rs47, %rs46, 11;
	mul.wide.u16 	%r50, %rs47, 48;
	add.s32 	%r51, %r49, %r50;
	mul.lo.s16 	%rs48, %rs47, 12;
	sub.s16 	%rs49, %rs45, %rs48;
	and.b16  	%rs50, %rs49, 252;
	mul.wide.u16 	%r52, %rs50, 4;
	add.s32 	%r53, %r51, %r52;
	st.shared.f32 	[%r53], %f7;
	add.s16 	%rs51, %rs1, 257;
	mul.hi.u16 	%rs52, %rs51, -7281;
	shr.u16 	%rs53, %rs52, 7;
	mul.wide.u16 	%r54, %rs53, 576;
	add.s32 	%r55, %r24, %r54;
	mul.lo.s16 	%rs54, %rs53, 144;
	sub.s16 	%rs55, %rs51, %rs54;
	mul.lo.s16 	%rs56, %rs55, 171;
	shr.u16 	%rs57, %rs56, 11;
	mul.wide.u16 	%r56, %rs57, 48;
	add.s32 	%r57, %r55, %r56;
	mul.lo.s16 	%rs58, %rs57, 12;
	sub.s16 	%rs59, %rs55, %rs58;
	and.b16  	%rs60, %rs59, 253;
	mul.wide.u16 	%r58, %rs60, 4;
	add.s32 	%r59, %r57, %r58;
	st.shared.f32 	[%r59], %f8;
	add.s16 	%rs61, %rs1, 258;
	mul.hi.u16 	%rs62, %rs61, -7281;
	shr.u16 	%rs63, %rs62, 7;
	mul.wide.u16 	%r60, %rs63, 576;
	add.s32 	%r61, %r24, %r60;
	mul.lo.s16 	%rs64, %rs63, 144;
	sub.s16 	%rs65, %rs61, %rs64;
	mul.lo.s16 	%rs66, %rs65, 171;
	shr.u16 	%rs67, %rs66, 11;
	mul.wide.u16 	%r62, %rs67, 48;
	add.s32 	%r63, %r61, %r62;
	mul.lo.s16 	%rs68, %rs67, 12;
	sub.s16 	%rs69, %rs65, %rs68;
	and.b16  	%rs70, %rs69, 254;
	mul.wide.u16 	%r64, %rs70, 4;
	add.s32 	%r65, %r63, %r64;
	st.shared.f32 	[%r65], %f9;
	add.s16 	%rs71, %rs1, 259;
	mul.hi.u16 	%rs72, %rs71, -7281;
	shr.u16 	%rs73, %rs72, 7;
	mul.wide.u16 	%r66, %rs73, 576;
	add.s32 	%r67, %r24, %r66;
	mul.lo.s16 	%rs74, %rs73, 144;
	sub.s16 	%rs75, %rs71, %rs74;
	mul.lo.s16 	%rs76, %rs75, 171;
	shr.u16 	%rs77, %rs76, 11;
	mul.wide.u16 	%r68, %rs77, 48;
	add.s32 	%r69, %r67, %r68;
	mul.lo.s16 	%rs78, %rs77, 12;
	sub.s16 	%rs79, %rs75, %rs78;
	and.b16  	%rs80, %rs79, 255;
	mul.wide.u16 	%r70, %rs80, 4;
	add.s32 	%r71, %r69, %r70;
	st.shared.f32 	[%r71], %f10;
	ld.global.v4.f32 	{%f11, %f12, %f13, %f14}, [%rd3+2048];
	add.s16 	%rs81, %rs1, 512;
	mul.hi.u16 	%rs82, %rs81, -7281;
	shr.u16 	%rs83, %rs82, 7;
	mul.wide.u16 	%r72, %rs83, 576;
	add.s32 	%r73, %r24, %r72;
	mul.lo.s16 	%rs84, %rs83, 144;
	sub.s16 	%rs85, %rs81, %rs84;
	mul.lo.s16 	%rs86, %rs85, 171;
	shr.u16 	%rs87, %rs86, 11;
	mul.wide.u16 	%r74, %rs87, 48;
	add.s32 	%r75, %r73, %r74;
	mul.lo.s16 	%rs88, %rs87, 12;
	sub.s16 	%rs89, %rs85, %rs88;
	and.b16  	%rs90, %rs89, 252;
	mul.wide.u16 	%r76, %rs90, 4;
	add.s32 	%r77, %r75, %r76;
	st.shared.f32 	[%r77], %f11;
	add.s16 	%rs91, %rs1, 513;
	mul.hi.u16 	%rs92, %rs91, -7281;
	shr.u16 	%rs93, %rs92, 7;
	mul.wide.u16 	%r78, %rs93, 576;
	add.s32 	%r79, %r24, %r78;
	mul.lo.s16 	%rs94, %rs93, 144;
	sub.s16 	%rs95, %rs91, %rs94;
	mul.lo.s16 	%rs96, %rs95, 171;
	shr.u16 	%rs97, %rs96, 11;
	mul.wide.u16 	%r80, %rs97, 48;
	add.s32 	%r81, %r79, %r80;
	mul.lo.s16 	%rs98, %rs97, 12;
	sub.s16 	%rs99, %rs95, %rs98;
	and.b16  	%rs100, %rs99, 253;
	mul.wide.u16 	%r82, %rs100, 4;
	add.s32 	%r83, %r81, %r82;
	st.shared.f32 	[%r83], %f12;
	add.s16 	%rs101, %rs1, 514;
	mul.hi.u16 	%rs102, %rs101, -7281;
	shr.u16 	%rs103, %rs102, 7;
	mul.wide.u16 	%r84, %rs103, 576;
	add.s32 	%r85, %r24, %r84;
	mul.lo.s16 	%rs104, %rs103, 144;
	sub.s16 	%rs105, %rs101, %rs104;
	mul.lo.s16 	%rs106, %rs105, 171;
	shr.u16 	%rs107, %rs106, 11;
	mul.wide.u16 	%r86, %rs107, 48;
	add.s32 	%r87, %r85, %r86;
	mul.lo.s16 	%rs108, %rs107, 12;
	sub.s16 	%rs109, %rs105, %rs108;
	and.b16  	%rs110, %rs109, 254;
	mul.wide.u16 	%r88, %rs110, 4;
	add.s32 	%r89, %r87, %r88;
	st.shared.f32 	[%r89], %f13;
	add.s16 	%rs111, %rs1, 515;
	mul.hi.u16 	%rs112, %rs111, -7281;
	shr.u16 	%rs113, %rs112, 7;
	mul.wide.u16 	%r90, %rs113, 576;
	add.s32 	%r91, %r24, %r90;
	mul.lo.s16 	%rs114, %rs113, 144;
	sub.s16 	%rs115, %rs111, %rs114;
	mul.lo.s16 	%rs116, %rs115, 171;
	shr.u16 	%rs117, %rs116, 11;
	mul.wide.u16 	%r92, %rs117, 48;
	add.s32 	%r93, %r91, %r92;
	mul.lo.s16 	%rs118, %rs117, 12;
	sub.s16 	%rs119, %rs115, %rs118;
	and.b16  	%rs120, %rs119, 255;
	mul.wide.u16 	%r94, %rs120, 4;
	add.s32 	%r95, %r93, %r94;
	st.shared.f32 	[%r95], %f14;
	shl.b32 	%r96, %r1, 3;
	add.s32 	%r5, %r96, %r2;
	setp.gt.u32 	%p1, %r5, 23;
	@%p1 bra 	$L__BB1_2;
	ld.global.v4.f32 	{%f15, %f16, %f17, %f18}, [%rd3+3072];
	add.s16 	%rs121, %rs1, 768;
	mul.hi.u16 	%rs122, %rs121, -7281;
	shr.u16 	%rs123, %rs122, 7;
	mul.wide.u16 	%r97, %rs123, 576;
	add.s32 	%r99, %r24, %r97;
	mul.lo.s16 	%rs124, %rs123, 144;
	sub.s16 	%rs125, %rs121, %rs124;
	mul.lo.s16 	%rs126, %rs125, 171;
	shr.u16 	%rs127, %rs126, 11;
	mul.wide.u16 	%r100, %rs127, 48;
	add.s32 	%r101, %r99, %r100;
	mul.lo.s16 	%rs128, %rs127, 12;
	sub.s16 	%rs129, %rs125, %rs128;
	and.b16  	%rs130, %rs129, 255;
	mul.wide.u16 	%r102, %rs130, 4;
	add.s32 	%r103, %r101, %r102;
	st.shared.f32 	[%r103], %f15;
	add.s16 	%rs131, %rs1, 769;
	mul.hi.u16 	%rs132, %rs131, -7281;
	shr.u16 	%rs133, %rs132, 7;
	mul.wide.u16 	%r104, %rs133, 576;
	add.s32 	%r105, %r24, %r104;
	mul.lo.s16 	%rs134, %rs133, 144;
	sub.s16 	%rs135, %rs131, %rs134;
	mul.lo.s16 	%rs136, %rs135, 171;
	shr.u16 	%rs137, %rs136, 11;
	mul.wide.u16 	%r106, %rs137, 48;
	add.s32 	%r107, %r105, %r106;
	mul.lo.s16 	%rs138, %rs137, 12;
	sub.s16 	%rs139, %rs135, %rs138;
	and.b16  	%rs140, %rs139, 255;
	mul.wide.u16 	%r108, %rs140, 4;
	add.s32 	%r109, %r107, %r108;
	st.shared.f32 	[%r109], %f16;
	add.s16 	%rs141, %rs1, 770;
	mul.hi.u16 	%rs142, %rs141, -7281;
	shr.u16 	%rs143, %rs142, 7;
	mul.wide.u16 	%r110, %rs143, 576;
	add.s32 	%r111, %r24, %r110;
	mul.lo.s16 	%rs144, %rs143, 144;
	sub.s16 	%rs145, %rs141, %rs144;
	mul.lo.s16 	%rs146, %rs145, 171;
	shr.u16 	%rs147, %rs146, 11;
	mul.wide.u16 	%r112, %rs147, 48;
	add.s32 	%r113, %r111, %r112;
	mul.lo.s16 	%rs148, %rs147, 12;
	sub.s16 	%rs149, %rs145, %rs148;
	and.b16  	%rs150, %rs149, 255;
	mul.wide.u16 	%r114, %rs150, 4;
	add.s32 	%r115, %r113, %r114;
	st.shared.f32 	[%r115], %f17;
	add.s16 	%rs151, %rs1, 771;
	mul.hi.u16 	%rs152, %rs151, -7281;
	shr.u16 	%rs153, %rs152, 7;
	mul.wide.u16 	%r116, %rs153, 576;
	add.s32 	%r117, %r24, %r116;
	mul.lo.s16 	%rs154, %rs153, 144;
	sub.s16 	%rs155, %rs151, %rs154;
	mul.lo.s16 	%rs156, %rs155, 171;
	shr.u16 	%rs157, %rs156, 11;
	mul.wide.u16 	%r118, %rs157, 48;
	add.s32 	%r119, %r117, %r118;
	mul.lo.s16 	%rs158, %rs157, 12;
	sub.s16 	%rs159, %rs155, %rs158;
	and.b16  	%rs160, %rs159, 255;
	mul.wide.u16 	%r120, %rs160, 4;
	add.s32 	%r121, %r119, %r120;
	st.shared.f32 	[%r121], %f18;
$L__BB1_2:
	mov.b32 	%r224, 0;
	cvt.u32.u64 	%r123, %rd2;
	mov.u32 	%r126, _ZZ10Conv2_ReLuPfS_S_S_E21kernel_weights_shared;
$L__BB1_3:
	shl.b32 	%r124, %r224, 8;
	add.s32 	%r125, %r123, %r124;
	mul.wide.u32 	%rd13, %r125, 4;
	add.s64 	%rd14, %rd1, %rd13;
	ld.global.v4.f32 	{%f19, %f20, %f21, %f22}, [%rd14];
	mul.hi.u32 	%r127, %r125, 458129845;
	shr.u32 	%r128, %r127, 4;
	mad.lo.s32 	%r129, %r128, 600, %r126;
	mul.lo.s32 	%r130, %r128, 150;
	sub.s32 	%r131, %r125, %r130;
	cvt.u16.u32 	%rs161, %r131;
	mul.lo.s16 	%rs162, %rs161, 41;
	shr.u16 	%rs163, %rs162, 10;
	mul.wide.u16 	%r132, %rs163, 100;
	add.s32 	%r133, %r129, %r132;
	mul.lo.s16 	%rs164, %rs163, 25;
	sub.s16 	%rs165, %rs161, %rs164;
	and.b16  	%rs166, %rs165, 255;
	mul.lo.s16 	%rs167, %rs166, 52;
	shr.u16 	%rs168, %rs167, 8;
	mul.wide.u16 	%r134, %rs168, 20;
	add.s32 	%r135, %r133, %r134;
	mul.lo.s16 	%rs169, %rs168, 5;
	sub.s16 	%rs170, %rs165, %rs169;
	and.b16  	%rs171, %rs170, 255;
	mul.wide.u16 	%r136, %rs171, 4;
	add.s32 	%r137, %r135, %r136;
	st.shared.f32 	[%r137], %f19;
	add.s32 	%r138, %r125, 1;
	mul.hi.u32 	%r139, %r138, 458129845;
	shr.u32 	%r140, %r139, 4;
	mad.lo.s32 	%r141, %r140, 600, %r126;
	mul.lo.s32 	%r142, %r140, 150;
	sub.s32 	%r143, %r138, %r142;
	cvt.u16.u32 	%rs172, %r143;
	mul.lo.s16 	%rs173, %rs172, 41;
	shr.u16 	%rs174, %rs173, 10;
	mul.wide.u16 	%r144, %rs174, 100;
	add.s32 	%r145, %r141, %r144;
	mul.lo.s16 	%rs175, %rs174, 25;
	sub.s16 	%rs176, %rs172, %rs175;
	and.b16  	%rs177, %rs176, 255;
	mul.lo.s16 	%rs178, %rs177, 52;
	shr.u16 	%rs179, %rs178, 8;
	mul.wide.u16 	%r146, %rs179, 20;
	add.s32 	%r147, %r145, %r146;
	mul.lo.s16 	%rs180, %rs179, 5;
	sub.s16 	%rs181, %rs176, %rs180;
	and.b16  	%rs182, %rs181, 255;
	mul.wide.u16 	%r148, %rs182, 4;
	add.s32 	%r149, %r147, %r148;
	st.shared.f32 	[%r149], %f20;
	add.s32 	%r150, %r125, 2;
	mul.hi.u32 	%r151, %r150, 458129845;
	shr.u32 	%r152, %r151, 4;
	mad.lo.s32 	%r153, %r152, 600, %r126;
	mul.lo.s32 	%r154, %r152, 150;
	sub.s32 	%r155, %r150, %r154;
	cvt.u16.u32 	%rs183, %r155;
	mul.lo.s16 	%rs184, %rs183, 41;
	shr.u16 	%rs185, %rs184, 10;
	mul.wide.u16 	%r156, %rs185, 100;
	add.s32 	%r157, %r153, %r156;
	mul.lo.s16 	%rs186, %rs185, 25;
	sub.s16 	%rs187, %rs183, %rs186;
	and.b16  	%rs188, %rs187, 255;
	mul.lo.s16 	%rs189, %rs188, 52;
	shr.u16 	%rs190, %rs189, 8;
	mul.wide.u16 	%r158, %rs190, 20;
	add.s32 	%r159, %r157, %r158;
	mul.lo.s16 	%rs191, %rs190, 5;
	sub.s16 	%rs192, %rs187, %rs191;
	and.b16  	%rs193, %rs192, 255;
	mul.wide.u16 	%r160, %rs193, 4;
	add.s32 	%r161, %r159, %r160;
	st.shared.f32 	[%r161], %f21;
	add.s32 	%r162, %r125, 3;
	mul.hi.u32 	%r163, %r162, 458129845;
	shr.u32 	%r164, %r163, 4;
	mad.lo.s32 	%r165, %r164, 600, %r126;
	mul.lo.s32 	%r166, %r164, 150;
	sub.s32 	%r167, %r162, %r166;
	cvt.u16.u32 	%rs194, %r167;
	mul.lo.s16 	%rs195, %rs194, 41;
	shr.u16 	%rs196, %rs195, 10;
	mul.wide.u16 	%r168, %rs196, 100;
	add.s32 	%r169, %r165, %r168;
	mul.lo.s16 	%rs197, %rs196, 25;
	sub.s16 	%rs198, %rs194, %rs197;
	and.b16  	%rs199, %rs198, 255;
	mul.lo.s16 	%rs200, %rs199, 52;
	shr.u16 	%rs201, %rs200, 8;
	mul.wide.u16 	%r170, %rs201, 20;
	add.s32 	%r171, %r169, %r170;
	mul.lo.s16 	%rs202, %rs201, 5;
	sub.s16 	%rs203, %rs198, %rs202;
	and.b16  	%rs204, %rs203, 255;
	mul.wide.u16 	%r172, %rs204, 4;
	add.s32 	%r173, %r171, %r172;
	st.shared.f32 	[%r173], %f22;
	add.s32 	%r224, %r224, 1;
	setp.ne.s32 	%p2, %r224, 9;
	@%p2 bra 	$L__BB1_3;
	setp.gt.u32 	%p3, %r5, 23;
	@%p3 bra 	$L__BB1_6;
	shl.b64 	%rd15, %rd2, 2;
	add.s64 	%rd16, %rd1, %rd15;
	ld.global.v4.f32 	{%f23, %f24, %f25, %f26}, [%rd16+9216];
	cvt.u16.u64 	%rs205, %rd2;
	add.s16 	%rs206, %rs205, 2304;
	shr.u16 	%rs207, %rs206, 1;
	mul.hi.u16 	%rs208, %rs207, -9611;
	shr.u16 	%rs209, %rs208, 6;
	mul.wide.u16 	%r174, %rs209, 600;
	add.s32 	%r176, %r126, %r174;
	mul.lo.s16 	%rs210, %rs209, 150;
	sub.s16 	%rs211, %rs206, %rs210;
	mul.lo.s16 	%rs212, %rs211, 41;
	shr.u16 	%rs213, %rs212, 10;
	mul.wide.u16 	%r177, %rs213, 100;
	add.s32 	%r178, %r176, %r177;
	mul.lo.s16 	%rs214, %rs213, 25;
	sub.s16 	%rs215, %rs211, %rs214;
	and.b16  	%rs216, %rs215, 255;
	mul.lo.s16 	%rs217, %rs216, 52;
	shr.u16 	%rs218, %rs217, 8;
	mul.wide.u16 	%r179, %rs218, 20;
	add.s32 	%r180, %r178, %r179;
	mul.lo.s16 	%rs219, %rs218, 5;
	sub.s16 	%rs220, %rs215, %rs219;
	and.b16  	%rs221, %rs220, 255;
	mul.wide.u16 	%r181, %rs221, 4;
	add.s32 	%r182, %r180, %r181;
	st.shared.f32 	[%r182], %f23;
	add.s16 	%rs222, %rs205, 2305;
	shr.u16 	%rs223, %rs222, 1;
	mul.hi.u16 	%rs224, %rs223, -9611;
	shr.u16 	%rs225, %rs224, 6;
	mul.wide.u16 	%r183, %rs225, 600;
	add.s32 	%r184, %r126, %r183;
	mul.lo.s16 	%rs226, %rs225, 150;
	sub.s16 	%rs227, %rs222, %rs226;
	mul.lo.s16 	%rs228, %rs227, 41;
	shr.u16 	%rs229, %rs228, 10;
	mul.wide.u16 	%r185, %rs229, 100;
	add.s32 	%r186, %r184, %r185;
	mul.lo.s16 	%rs230, %rs229, 25;
	sub.s16 	%rs231, %rs227, %rs230;
	and.b16  	%rs232, %rs231, 255;
	mul.lo.s16 	%rs233, %rs232, 52;
	shr.u16 	%rs234, %rs233, 8;
	mul.wide.u16 	%r187, %rs234, 20;
	add.s32 	%r188, %r186, %r187;
	mul.lo.s16 	%rs235, %rs234, 5;
	sub.s16 	%rs236, %rs231, %rs235;
	and.b16  	%rs237, %rs236, 255;
	mul.wide.u16 	%r189, %rs237, 4;
	add.s32 	%r190, %r188, %r189;
	st.shared.f32 	[%r190], %f24;
	add.s16 	%rs238, %rs205, 2306;
	shr.u16 	%rs239, %rs238, 1;
	mul.hi.u16 	%rs240, %rs239, -9611;
	shr.u16 	%rs241, %rs240, 6;
	mul.wide.u16 	%r191, %rs241, 600;
	add.s32 	%r192, %r126, %r191;
	mul.lo.s16 	%rs242, %rs241, 150;
	sub.s16 	%rs243, %rs238, %rs242;
	mul.lo.s16 	%rs244, %rs243, 41;
	shr.u16 	%rs245, %rs244, 10;
	mul.wide.u16 	%r193, %rs245, 100;
	add.s32 	%r194, %r192, %r193;
	mul.lo.s16 	%rs246, %rs245, 25;
	sub.s16 	%rs247, %rs243, %rs246;
	and.b16  	%rs248, %rs247, 255;
	mul.lo.s16 	%rs249, %rs248, 52;
	shr.u16 	%rs250, %rs249, 8;
	mul.wide.u16 	%r195, %rs250, 20;
	add.s32 	%r196, %r194, %r195;
	mul.lo.s16 	%rs251, %rs250, 5;
	sub.s16 	%rs252, %rs247, %rs251;
	and.b16  	%rs253, %rs252, 255;
	mul.wide.u16 	%r197, %rs253, 4;
	add.s32 	%r198, %r196, %r197;
	st.shared.f32 	[%r198], %f25;
	add.s16 	%rs254, %rs205, 2307;
	shr.u16 	%rs255, %rs254, 1;
	mul.hi.u16 	%rs256, %rs255, -9611;
	shr.u16 	%rs257, %rs256, 6;
	mul.wide.u16 	%r199, %rs257, 600;
	add.s32 	%r200, %r126, %r199;
	mul.lo.s16 	%rs258, %rs257, 150;
	sub.s16 	%rs259, %rs254, %rs258;
	mul.lo.s16 	%rs260, %rs259, 41;
	shr.u16 	%rs261, %rs260, 10;
	mul.wide.u16 	%r201, %rs261, 100;
	add.s32 	%r202, %r200, %r201;
	mul.lo.s16 	%rs262, %rs261, 25;
	sub.s16 	%rs263, %rs259, %rs262;
	and.b16  	%rs264, %rs263, 255;
	mul.lo.s16 	%rs265, %rs264, 52;
	shr.u16 	%rs266, %rs265, 8;
	mul.wide.u16 	%r203, %rs266, 20;
	add.s32 	%r204, %r202, %r203;
	mul.lo.s16 	%rs267, %rs266, 5;
	sub.s16 	%rs268, %rs263, %rs267;
	and.b16  	%rs269, %rs268, 255;
	mul.wide.u16 	%r205, %rs269, 4;
	add.s32 	%r206, %r204, %r205;
	st.shared.f32 	[%r206], %f26;
$L__BB1_6:
	mov.u32 	%r207, %ntid.x;
	mad.lo.s32 	%r8, %r1, %r207, %r2;
	setp.gt.u32 	%p4, %r8, 15;
	@%p4 bra 	$L__BB1_8;
	cvta.to.global.u64 	%rd17, %rd6;
	mul.wide.u32 	%rd18, %r8, 4;
	add.s64 	%rd19, %rd17, %rd18;
	ld.global.f32 	%f27, [%rd19];
	shl.b32 	%r208, %r8, 2;
	mov.u32 	%r209, _ZZ10Conv2_ReLuPfS_S_S_E18kernel_bias_shared;
	add.s32 	%r210, %r209, %r208;
	st.shared.f32 	[%r210], %f27;
$L__BB1_8:
	bar.sync 	0;
	shl.b32 	%r212, %r4, 10;
	add.s32 	%r9, %r5, %r212;
	mad.lo.s32 	%r213, %r1, 48, %r3;
	add.s32 	%r215, %r213, %r24;
	add.s32 	%r10, %r215, 104;
	cvta.to.global.u64 	%rd4, %rd5;
	mov.b32 	%r225, 0;
$L__BB1_9:
	mad.lo.s32 	%r218, %r225, 600, %r126;
	add.s32 	%r227, %r218, 48;
	mov.f32 	%f106, 0f00000000;
	mov.b32 	%r228, 48;
	mov.u32 	%r226, %r10;
$L__BB1_10:
	ld.shared.f32 	%f29, [%r226+-104];
	ld.shared.f32 	%f30, [%r227+-48];
	fma.rn.f32 	%f31, %f29, %f30, %f106;
	ld.shared.f32 	%f32, [%r226+-100];
	ld.shared.f32 	%f33, [%r227+-44];
	fma.rn.f32 	%f34, %f32, %f33, %f31;
	ld.shared.f32 	%f35, [%r226+-96];
	ld.shared.f32 	%f36, [%r227+-40];
	fma.rn.f32 	%f37, %f35, %f36, %f34;
	ld.shared.f32 	%f38, [%r226+-92];
	ld.shared.f32 	%f39, [%r227+-36];
	fma.rn.f32 	%f40, %f38, %f39, %f37;
	ld.shared.f32 	%f41, [%r226+-88];
	ld.shared.f32 	%f42, [%r227+-32];
	fma.rn.f32 	%f43, %f41, %f42, %f40;
	ld.shared.f32 	%f44, [%r226+-56];
	ld.shared.f32 	%f45, [%r227+-28];
	fma.rn.f32 	%f46, %f44, %f45, %f43;
	ld.shared.f32 	%f47, [%r226+-52];
	ld.shared.f32 	%f48, [%r227+-24];
	fma.rn.f32 	%f49, %f47, %f48, %f46;
	ld.shared.f32 	%f50, [%r226+-48];
	ld.shared.f32 	%f51, [%r227+-20];
	fma.rn.f32 	%f52, %f50, %f51, %f49;
	ld.shared.f32 	%f53, [%r226+-44];
	ld.shared.f32 	%f54, [%r227+-16];
	fma.rn.f32 	%f55, %f53, %f54, %f52;
	ld.shared.f32 	%f56, [%r226+-40];
	ld.shared.f32 	%f57, [%r227+-12];
	fma.rn.f32 	%f58, %f56, %f57, %f55;
	ld.shared.f32 	%f59, [%r226+-8];
	ld.shared.f32 	%f60, [%r227+-8];
	fma.rn.f32 	%f61, %f59, %f60, %f58;
	ld.shared.f32 	%f62, [%r226+-4];
	ld.shared.f32 	%f63, [%r227+-4];
	fma.rn.f32 	%f64, %f62, %f63, %f61;
	ld.shared.f32 	%f65, [%r226];
	ld.shared.f32 	%f66, [%r227];
	fma.rn.f32 	%f67, %f65, %f66, %f64;
	ld.shared.f32 	%f68, [%r226+4];
	ld.shared.f32 	%f69, [%r227+4];
	fma.rn.f32 	%f70, %f68, %f69, %f67;
	ld.shared.f32 	%f71, [%r226+8];
	ld.shared.f32 	%f72, [%r227+8];
	fma.rn.f32 	%f73, %f71, %f72, %f70;
	ld.shared.f32 	%f74, [%r226+40];
	ld.shared.f32 	%f75, [%r227+12];
	fma.rn.f32 	%f76, %f74, %f75, %f73;
	ld.shared.f32 	%f77, [%r226+44];
	ld.shared.f32 	%f78, [%r227+16];
	fma.rn.f32 	%f79, %f77, %f78, %f76;
	ld.shared.f32 	%f80, [%r226+48];
	ld.shared.f32 	%f81, [%r227+20];
	fma.rn.f32 	%f82, %f80, %f81, %f79;
	ld.shared.f32 	%f83, [%r226+52];
	ld.shared.f32 	%f84, [%r227+24];
	fma.rn.f32 	%f85, %f83, %f84, %f82;
	ld.shared.f32 	%f86, [%r226+56];
	ld.shared.f32 	%f87, [%r227+28];
	fma.rn.f32 	%f88, %f86, %f87, %f85;
	ld.shared.f32 	%f89, [%r226+88];
	ld.shared.f32 	%f90, [%r227+32];
	fma.rn.f32 	%f91, %f89, %f90, %f88;
	ld.shared.f32 	%f92, [%r226+92];
	ld.shared.f32 	%f93, [%r227+36];
	fma.rn.f32 	%f94, %f92, %f93, %f91;
	ld.shared.f32 	%f95, [%r226+96];
	ld.shared.f32 	%f96, [%r227+40];
	fma.rn.f32 	%f97, %f95, %f96, %f94;
	ld.shared.f32 	%f98, [%r226+100];
	ld.shared.f32 	%f99, [%r227+44];
	fma.rn.f32 	%f100, %f98, %f99, %f97;
	ld.shared.f32 	%f101, [%r226+104];
	ld.shared.f32 	%f102, [%r227+48];
	fma.rn.f32 	%f106, %f101, %f102, %f100;
	add.s32 	%r228, %r228, 100;
	add.s32 	%r227, %r227, 100;
	add.s32 	%r226, %r226, 576;
	setp.ne.s32 	%p5, %r228, 648;
	@%p5 bra 	$L__BB1_10;
	shl.b32 	%r219, %r225, 2;
	mov.u32 	%r220, _ZZ10Conv2_ReLuPfS_S_S_E18kernel_bias_shared;
	add.s32 	%r221, %r220, %r219;
	ld.shared.f32 	%f103, [%r221];
	add.f32 	%f104, %f106, %f103;
	max.f32 	%f105, %f104, 0f00000000;
	shl.b32 	%r222, %r225, 6;
	add.s32 	%r223, %r9, %r222;
	mul.wide.u32 	%rd20, %r223, 4;
	add.s64 	%rd21, %rd4, %rd20;
	st.global.f32 	[%rd21], %f105;
	add.s32 	%r225, %r225, 1;
	setp.ne.s32 	%p6, %r225, 16;
	@%p6 bra 	$L__BB1_9;
	ret;

}
	// .globl	_Z8MaxPool1PfS_
.visible .entry _Z8MaxPool1PfS_(
	.param .u64 .ptr .align 1 _Z8MaxPool1PfS__param_0,
	.param .u64 .ptr .align 1 _Z8MaxPool1PfS__param_1
)
{
	.reg .pred 	%p<2>;
	.reg .b32 	%r<27>;
	.reg .b32 	%f<169>;
	.reg .b64 	%rd<48>;

	mov.u32 	%r1, %tid.y;
	mov.u32 	%r2, %tid.x;
	max.u32 	%r4, %r1, %r2;
	setp.gt.u32 	%p1, %r4, 5;
	@%p1 bra 	$L__BB2_2;
	ld.param.u64 	%rd47, [_Z8MaxPool1PfS__param_1];
	ld.param.u64 	%rd46, [_Z8MaxPool1PfS__param_0];
	cvta.to.global.u64 	%rd3, %rd46;
	cvta.to.global.u64 	%rd4, %rd47;
	mov.u32 	%r5, %tid.x;
	shl.b32 	%r6, %r5, 2;
	mad.lo.s32 	%r7, %r1, 96, %r6;
	add.s32 	%r8, %r7, 24;
	add.s32 	%r9, %r7, 48;
	add.s32 	%r10, %r7, 72;
	shl.b32 	%r11, %r5, 1;
	mad.lo.s32 	%r12, %r1, 24, %r11;
	mov.u32 	%r13, %ctaid.x;
	cvt.u64.u32 	%rd5, %r10;
	cvt.u64.u32 	%rd6, %r9;
	cvt.u64.u32 	%rd7, %r8;
	cvt.u64.u32 	%rd8, %r7;
	mul.lo.s32 	%r14, %r13, 3456;
	cvt.u64.u32 	%rd9, %r14;
	add.s64 	%rd10, %rd9, %rd8;
	shl.b64 	%rd11, %rd10, 2;
	add.s64 	%rd12, %rd3, %rd11;
	ld.global.v4.f32 	{%f1, %f2, %f3, %f4}, [%rd12];
	ld.global.v4.f32 	{%f5, %f6, %f7, %f8}, [%rd12+96];
	ld.global.v4.f32 	{%f9, %f10, %f11, %f12}, [%rd12+192];
	ld.global.v4.f32 	{%f13, %f14, %f15, %f16}, [%rd12+288];
	max.f32 	%f17, %f1, %f2;
	max.f32 	%f18, %f5, %f6;
	max.f32 	%f19, %f17, %f18;
	max.f32 	%f20, %f3, %f4;
	max.f32 	%f21, %f7, %f8;
	max.f32 	%f22, %f20, %f21;
	max.f32 	%f23, %f9, %f10;
	max.f32 	%f24, %f13, %f14;
	max.f32 	%f25, %f23, %f24;
	max.f32 	%f26, %f11, %f12;
	max.f32 	%f27, %f15, %f16;
	max.f32 	%f28, %f26, %f27;
	mad.lo.s32 	%r15, %r13, 864, %r12;
	mul.wide.u32 	%rd13, %r15, 4;
	add.s64 	%rd14, %rd4, %rd13;
	st.global.f32 	[%rd14], %f19;
	st.global.f32 	[%rd14+4], %f22;
	add.s32 	%r16, %r15, 12;
	mul.wide.u32 	%rd15, %r16, 4;
	add.s64 	%rd16, %rd4, %rd15;
	st.global.f32 	[%rd16], %f25;
	st.global.f32 	[%rd16+4], %f28;
	ld.global.v4.f32 	{%f29, %f30, %f31, %f32}, [%rd12+2304];
	add.s64 	%rd17, %rd9, %rd7;
	shl.b64 	%rd18, %rd17, 2;
	add.s64 	%rd19, %rd3, %rd18;
	ld.global.v4.f32 	{%f33, %f34, %f35, %f36}, [%rd19+2304];
	add.s64 	%rd20, %rd9, %rd6;
	shl.b64 	%rd21, %rd20, 2;
	add.s64 	%rd22, %rd3, %rd21;
	ld.global.v4.f32 	{%f37, %f38, %f39, %f40}, [%rd22+2304];
	add.s64 	%rd23, %rd9, %rd5;
	shl.b64 	%rd24, %rd23, 2;
	add.s64 	%rd25, %rd3, %rd24;
	ld.global.v4.f32 	{%f41, %f42, %f43, %f44}, [%rd25+2304];
	max.f32 	%f45, %f29, %f30;
	max.f32 	%f46, %f33, %f34;
	max.f32 	%f47, %f45, %f46;
	max.f32 	%f48, %f31, %f32;
	max.f32 	%f49, %f35, %f36;
	max.f32 	%f50, %f48, %f49;
	max.f32 	%f51, %f37, %f38;
	max.f32 	%f52, %f41, %f42;
	max.f32 	%f53, %f51, %f52;
	max.f32 	%f54, %f39, %f40;
	max.f32 	%f55, %f43, %f44;
	max.f32 	%f56, %f54, %f55;
	add.s32 	%r17, %r15, 144;
	mul.wide.u32 	%rd26, %r17, 4;
	add.s64 	%rd27, %rd4, %rd26;
	st.global.f32 	[%rd27], %f47;
	st.global.f32 	[%rd27+4], %f50;
	add.s32 	%r18, %r15, 156;
	mul.wide.u32 	%rd28, %r18, 4;
	add.s64 	%rd29, %rd4, %rd28;
	st.global.f32 	[%rd29], %f53;
	st.global.f32 	[%rd29+4], %f56;
	ld.global.v4.f32 	{%f57, %f58, %f59, %f60}, [%rd12+4608];
	ld.global.v4.f32 	{%f61, %f62, %f63, %f64}, [%rd19+4608];
	ld.global.v4.f32 	{%f65, %f66, %f67, %f68}, [%rd22+4608];
	ld.global.v4.f32 	{%f69, %f70, %f71, %f72}, [%rd25+4608];
	max.f32 	%f73, %f57, %f58;
	max.f32 	%f74, %f61, %f62;
	max.f32 	%f75, %f73, %f74;
	max.f32 	%f76, %f59, %f60;
	max.f32 	%f77, %f63, %f64;
	max.f32 	%f78, %f76, %f77;
	max.f32 	%f79, %f65, %f66;
	max.f32 	%f80, %f69, %f70;
	max.f32 	%f81, %f79, %f80;
	max.f32 	%f82, %f67, %f68;
	max.f32 	%f83, %f71, %f72;
	max.f32 	%f84, %f82, %f83;
	add.s32 	%r19, %r15, 288;
	mul.wide.u32 	%rd30, %r19, 4;
	add.s64 	%rd31, %rd4, %rd30;
	st.global.f32 	[%rd31], %f75;
	st.global.f32 	[%rd31+4], %f78;
	add.s32 	%r20, %r15, 300;
	mul.wide.u32 	%rd32, %r20, 4;
	add.s64 	%rd33, %rd4, %rd32;
	st.global.f32 	[%rd33], %f81;
	st.global.f32 	[%rd33+4], %f84;
	ld.global.v4.f32 	{%f85, %f86, %f87, %f88}, [%rd12+6912];
	ld.global.v4.f32 	{%f89, %f90, %f91, %f92}, [%rd19+6912];
	ld.global.v4.f32 	{%f93, %f94, %f95, %f96}, [%rd22+6912];
	ld.global.v4.f32 	{%f97, %f98, %f99, %f100}, [%rd25+6912];
	max.f32 	%f101, %f85, %f86;
	max.f32 	%f102, %f89, %f90;
	max.f32 	%f103, %f101, %f102;
	max.f32 	%f104, %f87, %f88;
	max.f32 	%f105, %f91, %f92;
	max.f32 	%f106, %f104, %f105;
	max.f32 	%f107, %f93, %f94;
	max.f32 	%f108, %f97, %f98;
	max.f32 	%f109, %f107, %f108;
	max.f32 	%f110, %f95, %f96;
	max.f32 	%f111, %f99, %f100;
	max.f32 	%f112, %f110, %f111;
	add.s32 	%r21, %r15, 432;
	mul.wide.u32 	%rd34, %r21, 4;
	add.s64 	%rd35, %rd4, %rd34;
	st.global.f32 	[%rd35], %f103;
	st.global.f32 	[%rd35+4], %f106;
	add.s32 	%r22, %r15, 444;
	mul.wide.u32 	%rd36, %r22, 4;
	add.s64 	%rd37, %rd4, %rd36;
	st.global.f32 	[%rd37], %f109;
	st.global.f32 	[%rd37+4], %f112;
	ld.global.v4.f32 	{%f113, %f114, %f115, %f116}, [%rd12+9216];
	ld.global.v4.f32 	{%f117, %f118, %f119, %f120}, [%rd19+9216];
	ld.global.v4.f32 	{%f121, %f122, %f123, %f124}, [%rd22+9216];
	ld.global.v4.f32 	{%f125, %f126, %f127, %f128}, [%rd25+9216];
	max.f32 	%f129, %f113, %f114;
	max.f32 	%f130, %f117, %f118;
	max.f32 	%f131, %f129, %f130;
	max.f32 	%f132, %f115, %f116;
	max.f32 	%f133, %f119, %f120;
	max.f32 	%f134, %f132, %f133;
	max.f32 	%f135, %f121, %f122;
	max.f32 	%f136, %f125, %f126;
	max.f32 	%f137, %f135, %f136;
	max.f32 	%f138, %f123, %f124;
	max.f32 	%f139, %f127, %f128;
	max.f32 	%f140, %f138, %f139;
	add.s32 	%r23, %r15, 576;
	mul.wide.u32 	%rd38, %r23, 4;
	add.s64 	%rd39, %rd4, %rd38;
	st.global.f32 	[%rd39], %f131;
	st.global.f32 	[%rd39+4], %f134;
	add.s32 	%r24, %r15, 588;
	mul.wide.u32 	%rd40, %r24, 4;
	add.s64 	%rd41, %rd4, %rd40;
	st.global.f32 	[%rd41], %f137;
	st.global.f32 	[%rd41+4], %f140;
	ld.global.v4.f32 	{%f141, %f142, %f143, %f144}, [%rd12+11520];
	ld.global.v4.f32 	{%f145, %f146, %f147, %f148}, [%rd19+11520];
	ld.global.v4.f32 	{%f149, %f150, %f151, %f152}, [%rd22+11520];
	ld.global.v4.f32 	{%f153, %f154, %f155, %f156}, [%rd25+11520];
	max.f32 	%f157, %f141, %f142;
	max.f32 	%f158, %f145, %f146;
	max.f32 	%f159, %f157, %f158;
	max.f32 	%f160, %f143, %f144;
	max.f32 	%f161, %f147, %f148;
	max.f32 	%f162, %f160, %f161;
	max.f32 	%f163, %f149, %f150;
	max.f32 	%f164, %f153, %f154;
	max.f32 	%f165, %f163, %f164;
	max.f32 	%f166, %f151, %f152;
	max.f32 	%f167, %f155, %f156;
	max.f32 	%f168, %f166, %f167;
	add.s32 	%r25, %r15, 720;
	mul.wide.u32 	%rd42, %r25, 4;
	add.s64 	%rd43, %rd4, %rd42;
	st.global.f32 	[%rd43], %f159;
	st.global.f32 	[%rd43+4], %f162;
	add.s32 	%r26, %r15, 732;
	mul.wide.u32 	%rd44, %r26, 4;
	add.s64 	%rd45, %rd4, %rd44;
	st.global.f32 	[%rd45], %f165;
	st.global.f32 	[%rd45+4], %f168;
$L__BB2_2:
	ret;

}
	// .globl	_Z8MaxPool2PfS_
.visible .entry _Z8MaxPool2PfS_(
	.param .u64 .ptr .align 1 _Z8MaxPool2PfS__param_0,
	.param .u64 .ptr .align 1 _Z8MaxPool2PfS__param_1
)
{
	.reg .b32 	%r<23>;
	.reg .b32 	%f<29>;
	.reg .b64 	%rd<14>;

	ld.param.u64 	%rd1, [_Z8MaxPool2PfS__param_0];
	ld.param.u64 	%rd2, [_Z8MaxPool2PfS__param_1];
	cvta.to.global.u64 	%rd3, %rd2;
	cvta.to.global.u64 	%rd4, %rd1;
	mov.u32 	%r1, %tid.y;
	shl.b32 	%r2, %r1, 3;
	mov.u32 	%r3, %tid.x;
	add.s32 	%r4, %r2, %r3;
	mov.u32 	%r5, %ctaid.x;
	shl.b32 	%r6, %r5, 10;
	cvt.u64.u32 	%rd5, %r6;
	shl.b32 	%r7, %r4, 4;
	and.b32  	%r8, %r7, 262080;
	cvt.u64.u32 	%rd6, %r8;
	add.s64 	%rd7, %rd6, %rd5;
	shl.b32 	%r9, %r3, 4;
	and.b32  	%r10, %r9, 32;
	shl.b32 	%r11, %r3, 2;
	and.b32  	%r12, %r11, 4;
	or.b32  	%r13, %r10, %r12;
	cvt.u64.u32 	%rd8, %r13;
	or.b64  	%rd9, %rd7, %rd8;
	shl.b64 	%rd10, %rd9, 2;
	add.s64 	%rd11, %rd4, %rd10;
	ld.global.v4.f32 	{%f1, %f2, %f3, %f4}, [%rd11];
	ld.global.v4.f32 	{%f5, %f6, %f7, %f8}, [%rd11+32];
	ld.global.v4.f32 	{%f9, %f10, %f11, %f12}, [%rd11+64];
	ld.global.v4.f32 	{%f13, %f14, %f15, %f16}, [%rd11+96];
	max.f32 	%f17, %f1, %f2;
	max.f32 	%f18, %f5, %f6;
	max.f32 	%f19, %f17, %f18;
	max.f32 	%f20, %f3, %f4;
	max.f32 	%f21, %f7, %f8;
	max.f32 	%f22, %f20, %f21;
	max.f32 	%f23, %f9, %f10;
	max.f32 	%f24, %f13, %f14;
	max.f32 	%f25, %f23, %f24;
	max.f32 	%f26, %f11, %f12;
	max.f32 	%f27, %f15, %f16;
	max.f32 	%f28, %f26, %f27;
	shl.b32 	%r14, %r5, 8;
	shl.b32 	%r15, %r4, 2;
	and.b32  	%r16, %r15, 65520;
	add.s32 	%r17, %r16, %r14;
	and.b32  	%r18, %r11, 8;
	shl.b32 	%r19, %r3, 1;
	and.b32  	%r20, %r19, 2;
	or.b32  	%r21, %r18, %r20;
	or.b32  	%r22, %r17, %r21;
	mul.wide.u32 	%rd12, %r22, 4;
	add.s64 	%rd13, %rd3, %rd12;
	st.global.f32 	[%rd13], %f19;
	st.global.f32 	[%rd13+4], %f22;
	st.global.f32 	[%rd13+16], %f25;
	st.global.f32 	[%rd13+20], %f28;
	ret;

}
	// .globl	_Z12Linear1_ReLuPfS_S_S_
.visible .entry _Z12Linear1_ReLuPfS_S_S_(
	.param .u64 .ptr .align 1 _Z12Linear1_ReLuPfS_S_S__param_0,
	.param .u64 .ptr .align 1 _Z12Linear1_ReLuPfS_S_S__param_1,
	.param .u64 .ptr .align 1 _Z12Linear1_ReLuPfS_S_S__param_2,
	.param .u64 .ptr .align 1 _Z12Linear1_ReLuPfS_S_S__param_3
)
{
	.reg .pred 	%p<18>;
	.reg .b32 	%r<41>;
	.reg .b32 	%f<79>;
	.reg .b64 	%rd<37>;

	ld.param.u64 	%rd13, [_Z12Linear1_ReLuPfS_S_S__param_0];
	ld.param.u64 	%rd14, [_Z12Linear1_ReLuPfS_S_S__param_1];
	ld.param.u64 	%rd15, [_Z12Linear1_ReLuPfS_S_S__param_2];
	ld.param.u64 	%rd16, [_Z12Linear1_ReLuPfS_S_S__param_3];
	cvta.to.global.u64 	%rd1, %rd14;
	cvta.to.global.u64 	%rd17, %rd16;
	cvta.to.global.u64 	%rd18, %rd15;
	cvta.to.global.u64 	%rd19, %rd13;
	mov.u32 	%r1, %tid.y;
	mov.u32 	%r8, %ctaid.x;
	shl.b32 	%r9, %r8, 8;
	cvt.u64.u32 	%rd20, %r9;
	shl.b32 	%r10, %r1, 6;
	mov.u32 	%r11, %tid.x;
	shl.b32 	%r12, %r11, 3;
	add.s32 	%r13, %r10, %r12;
	add.s32 	%r14, %r13, -256;
	cvt.u64.u32 	%rd21, %r14;
	add.s64 	%rd22, %rd21, %rd20;
	shl.b64 	%rd23, %rd22, 2;
	add.s64 	%rd2, %rd19, %rd23;
	setp.eq.s32 	%p2, %r1, 4;
	setp.eq.s32 	%p3, %r11, 0;
	and.pred  	%p1, %p2, %p3;
	mul.lo.s32 	%r40, %r8, 120;
	cvt.u64.u32 	%rd24, %r13;
	add.s64 	%rd25, %rd24, %rd20;
	shl.b64 	%rd26, %rd25, 2;
	add.s64 	%rd3, %rd19, %rd26;
	mul.wide.u32 	%rd27, %r14, 4;
	add.s64 	%rd28, %rd27, %rd18;
	add.s64 	%rd36, %rd28, 1040;
	mul.wide.u32 	%rd29, %r13, 4;
	add.s64 	%rd35, %rd18, %rd29;
	add.s64 	%rd34, %rd17, 4;
	mov.b32 	%r39, 1;
	not.pred 	%p10, %p1;
$L__BB4_1:
	mov.u32 	%r3, %r39;
	setp.gt.u32 	%p4, %r1, 3;
	@%p4 bra 	$L__BB4_4;
	mov.u32 	%r26, %tid.x;
	or.b32  	%r27, %r1, %r26;
	setp.ne.s32 	%p11, %r27, 0;
	ld.global.v4.f32 	{%f41, %f42, %f43, %f44}, [%rd3];
	ld.global.v4.f32 	{%f45, %f46, %f47, %f48}, [%rd3+16];
	ld.global.v4.f32 	{%f49, %f50, %f51, %f52}, [%rd35];
	ld.global.v4.f32 	{%f53, %f54, %f55, %f56}, [%rd35+16];
	mul.f32 	%f57, %f42, %f50;
	fma.rn.f32 	%f58, %f41, %f49, %f57;
	fma.rn.f32 	%f59, %f43, %f51, %f58;
	fma.rn.f32 	%f60, %f44, %f52, %f59;
	add.f32 	%f61, %f60, 0f00000000;
	mul.f32 	%f62, %f46, %f54;
	fma.rn.f32 	%f63, %f45, %f53, %f62;
	fma.rn.f32 	%f64, %f47, %f55, %f63;
	fma.rn.f32 	%f65, %f48, %f56, %f64;
	add.f32 	%f66, %f61, %f65;
	mov.b32 	%r28, %f66;
	shfl.sync.down.b32	%r29|%p12, %r28, 16, 31, -1;
	mov.b32 	%f67, %r29;
	add.f32 	%f68, %f66, %f67;
	mov.b32 	%r30, %f68;
	shfl.sync.down.b32	%r31|%p13, %r30, 8, 31, -1;
	mov.b32 	%f69, %r31;
	add.f32 	%f70, %f68, %f69;
	mov.b32 	%r32, %f70;
	shfl.sync.down.b32	%r33|%p14, %r32, 4, 31, -1;
	mov.b32 	%f71, %r33;
	add.f32 	%f72, %f70, %f71;
	mov.b32 	%r34, %f72;
	shfl.sync.down.b32	%r35|%p15, %r34, 2, 31, -1;
	mov.b32 	%f73, %r35;
	add.f32 	%f74, %f72, %f73;
	mov.b32 	%r36, %f74;
	shfl.sync.down.b32	%r37|%p16, %r36, 1, 31, -1;
	mov.b32 	%f75, %r37;
	add.f32 	%f1, %f74, %f75;
	@%p11 bra 	$L__BB4_6;
	ld.global.f32 	%f76, [%rd34+-4];
	add.f32 	%f77, %f1, %f76;
	max.f32 	%f78, %f77, 0f00000000;
	mul.wide.u32 	%rd32, %r40, 4;
	add.s64 	%rd33, %rd1, %rd32;
	st.global.f32 	[%rd33], %f78;
	bra.uni 	$L__BB4_6;
$L__BB4_4:
	ld.global.v4.f32 	{%f3, %f4, %f5, %f6}, [%rd2];
	ld.global.v4.f32 	{%f7, %f8, %f9, %f10}, [%rd2+16];
	ld.global.v4.f32 	{%f11, %f12, %f13, %f14}, [%rd35];
	ld.global.v4.f32 	{%f15, %f16, %f17, %f18}, [%rd36];
	mul.f32 	%f19, %f4, %f12;
	fma.rn.f32 	%f20, %f3, %f11, %f19;
	fma.rn.f32 	%f21, %f5, %f13, %f20;
	fma.rn.f32 	%f22, %f6, %f14, %f21;
	add.f32 	%f23, %f22, 0f00000000;
	mul.f32 	%f24, %f8, %f16;
	fma.rn.f32 	%f25, %f7, %f15, %f24;
	fma.rn.f32 	%f26, %f9, %f17, %f25;
	fma.rn.f32 	%f27, %f10, %f18, %f26;
	add.f32 	%f28, %f23, %f27;
	mov.b32 	%r15, %f28;
	shfl.sync.down.b32	%r16|%p5, %r15, 16, 31, -1;
	mov.b32 	%f29, %r16;
	add.f32 	%f30, %f28, %f29;
	mov.b32 	%r17, %f30;
	shfl.sync.down.b32	%r18|%p6, %r17, 8, 31, -1;
	mov.b32 	%f31, %r18;
	add.f32 	%f32, %f30, %f31;
	mov.b32 	%r19, %f32;
	shfl.sync.down.b32	%r20|%p7, %r19, 4, 31, -1;
	mov.b32 	%f33, %r20;
	add.f32 	%f34, %f32, %f33;
	mov.b32 	%r21, %f34;
	shfl.sync.down.b32	%r22|%p8, %r21, 2, 31, -1;
	mov.b32 	%f35, %r22;
	add.f32 	%f36, %f34, %f35;
	mov.b32 	%r23, %f36;
	shfl.sync.down.b32	%r24|%p9, %r23, 1, 31, -1;
	mov.b32 	%f37, %r24;
	add.f32 	%f2, %f36, %f37;
	@%p10 bra 	$L__BB4_6;
	ld.global.f32 	%f38, [%rd34];
	add.f32 	%f39, %f2, %f38;
	max.f32 	%f40, %f39, 0f00000000;
	add.s32 	%r25, %r40, 1;
	mul.wide.u32 	%rd30, %r25, 4;
	add.s64 	%rd31, %rd1, %rd30;
	st.global.f32 	[%rd31], %f40;
$L__BB4_6:
	add.s32 	%r40, %r40, 2;
	add.s64 	%rd36, %rd36, 2048;
	add.s64 	%rd35, %rd35, 2048;
	add.s64 	%rd34, %rd34, 8;
	add.s32 	%r39, %r3, 2;
	add.s32 	%r38, %r3, -1;
	setp.lt.u32 	%p17, %r38, 118;
	@%p17 bra 	$L__BB4_1;
	ret;

}
	// .globl	_Z12Linear2_ReLuPfS_S_S_
.visible .entry _Z12Linear2_ReLuPfS_S_S_(
	.param .u64 .ptr .align 1 _Z12Linear2_ReLuPfS_S_S__param_0,
	.param .u64 .ptr .align 1 _Z12Linear2_ReLuPfS_S_S__param_1,
	.param .u64 .ptr .align 1 _Z12Linear2_ReLuPfS_S_S__param_2,
	.param .u64 .ptr .align 1 _Z12Linear2_ReLuPfS_S_S__param_3
)
{
	.reg .pred 	%p<20>;
	.reg .b32 	%r<63>;
	.reg .b32 	%f<71>;
	.reg .b64 	%rd<66>;

	ld.param.u64 	%rd18, [_Z12Linear2_ReLuPfS_S_S__param_0];
	ld.param.u64 	%rd20, [_Z12Linear2_ReLuPfS_S_S__param_2];
	ld.param.u64 	%rd21, [_Z12Linear2_ReLuPfS_S_S__param_3];
	cvta.to.global.u64 	%rd22, %rd21;
	cvta.to.global.u64 	%rd23, %rd20;
	cvta.to.global.u64 	%rd24, %rd18;
	mov.u32 	%r1, %tid.y;
	mov.u32 	%r9, %ctaid.x;
	mul.lo.s32 	%r10, %r9, 120;
	cvt.u64.u32 	%rd25, %r10;
	shl.b32 	%r11, %r1, 4;
	mov.u32 	%r12, %tid.x;
	shl.b32 	%r13, %r12, 1;
	add.s32 	%r14, %r11, %r13;
	add.s32 	%r15, %r14, -64;
	shl.b32 	%r16, %r1, 3;
	add.s32 	%r17, %r16, %r12;
	add.s32 	%r2, %r17, -32;
	shl.b32 	%r18, %r1, 5;
	shl.b32 	%r19, %r12, 2;
	add.s32 	%r20, %r18, %r19;
	add.s32 	%r21, %r20, -128;
	setp.eq.s32 	%p2, %r1, 4;
	setp.eq.s32 	%p3, %r12, 0;
	and.pred  	%p1, %p2, %p3;
	mul.lo.s32 	%r61, %r9, 84;
	cvt.u64.u32 	%rd26, %r14;
	add.s64 	%rd27, %rd26, %rd25;
	shl.b64 	%rd28, %rd27, 2;
	add.s64 	%rd1, %rd24, %rd28;
	cvt.u64.u32 	%rd29, %r20;
	add.s64 	%rd30, %rd29, %rd25;
	shl.b64 	%rd31, %rd30, 2;
	add.s64 	%rd2, %rd24, %rd31;
	add.s64 	%rd65, %rd22, 4;
	mul.wide.u32 	%rd32, %r21, 4;
	add.s64 	%rd33, %rd32, %rd23;
	add.s64 	%rd64, %rd33, 736;
	mul.wide.u32 	%rd34, %r15, 4;
	add.s64 	%rd35, %rd34, %rd23;
	add.s64 	%rd63, %rd35, 480;
	mul.wide.u32 	%rd36, %r20, 4;
	add.s64 	%rd37, %rd36, %rd23;
	add.s64 	%rd62, %rd37, 256;
	mul.wide.u32 	%rd38, %r14, 4;
	add.s64 	%rd61, %rd23, %rd38;
	mov.b32 	%r62, 1;
	not.pred 	%p11, %p1;
$L__BB5_1:
	mov.u32 	%r5, %r62;
	setp.gt.u32 	%p4, %r1, 3;
	@%p4 bra 	$L__BB5_6;
	add.s32 	%r47, %r2, 32;
	setp.gt.u32 	%p12, %r47, 13;
	ld.global.v2.f32 	{%f39, %f40}, [%rd1];
	ld.global.v2.f32 	{%f41, %f42}, [%rd61];
	mul.f32 	%f43, %f40, %f42;
	fma.rn.f32 	%f44, %f39, %f41, %f43;
	add.f32 	%f69, %f44, 0f00000000;
	@%p12 bra 	$L__BB5_4;
	ld.global.v4.f32 	{%f45, %f46, %f47, %f48}, [%rd2+256];
	ld.global.v4.f32 	{%f49, %f50, %f51, %f52}, [%rd62];
	mul.f32 	%f53, %f46, %f50;
	fma.rn.f32 	%f54, %f45, %f49, %f53;
	fma.rn.f32 	%f55, %f47, %f51, %f54;
	fma.rn.f32 	%f56, %f48, %f52, %f55;
	add.f32 	%f69, %f69, %f56;
$L__BB5_4:
	or.b32  	%r49, %r1, %r12;
	setp.ne.s32 	%p13, %r49, 0;
	mov.b32 	%r50, %f69;
	shfl.sync.down.b32	%r51|%p14, %r50, 16, 31, -1;
	mov.b32 	%f57, %r51;
	add.f32 	%f58, %f69, %f57;
	mov.b32 	%r52, %f58;
	shfl.sync.down.b32	%r53|%p15, %r52, 8, 31, -1;
	mov.b32 	%f59, %r53;
	add.f32 	%f60, %f58, %f59;
	mov.b32 	%r54, %f60;
	shfl.sync.down.b32	%r55|%p16, %r54, 4, 31, -1;
	mov.b32 	%f61, %r55;
	add.f32 	%f62, %f60, %f61;
	mov.b32 	%r56, %f62;
	shfl.sync.down.b32	%r57|%p17, %r56, 2, 31, -1;
	mov.b32 	%f63, %r57;
	add.f32 	%f64, %f62, %f63;
	mov.b32 	%r58, %f64;
	shfl.sync.down.b32	%r59|%p18, %r58, 1, 31, -1;
	mov.b32 	%f65, %r59;
	add.f32 	%f4, %f64, %f65;
	@%p13 bra 	$L__BB5_10;
	ld.param.u64 	%rd60, [_Z12Linear2_ReLuPfS_S_S__param_1];
	ld.global.f32 	%f66, [%rd65+-4];
	add.f32 	%f67, %f4, %f66;
	max.f32 	%f68, %f67, 0f00000000;
	cvta.to.global.u64 	%rd54, %rd60;
	mul.wide.u32 	%rd55, %r61, 4;
	add.s64 	%rd56, %rd54, %rd55;
	st.global.f32 	[%rd56], %f68;
	bra.uni 	$L__BB5_10;
$L__BB5_6:
	ld.param.u64 	%rd57, [_Z12Linear2_ReLuPfS_S_S__param_0];
	setp.gt.u32 	%p5, %r2, 13;
	cvta.to.global.u64 	%rd39, %rd57;
	cvt.u64.u32 	%rd40, %r15;
	mul.lo.s32 	%r28, %r9, 120;
	cvt.u64.u32 	%rd41, %r28;
	add.s64 	%rd42, %rd40, %rd41;
	shl.b64 	%rd43, %rd42, 2;
	add.s64 	%rd44, %rd39, %rd43;
	ld.global.v2.f32 	{%f9, %f10}, [%rd44];
	ld.global.v2.f32 	{%f11, %f12}, [%rd63];
	mul.f32 	%f13, %f10, %f12;
	fma.rn.f32 	%f14, %f9, %f11, %f13;
	add.f32 	%f70, %f14, 0f00000000;
	@%p5 bra 	$L__BB5_8;
	ld.param.u64 	%rd58, [_Z12Linear2_ReLuPfS_S_S__param_0];
	cvta.to.global.u64 	%rd45, %rd58;
	shl.b32 	%r31, %r12, 2;
	add.s32 	%r32, %r18, %r31;
	add.s32 	%r33, %r32, -128;
	cvt.u64.u32 	%rd46, %r33;
	mul.lo.s32 	%r35, %r9, 120;
	cvt.u64.u32 	%rd47, %r35;
	add.s64 	%rd48, %rd46, %rd47;
	shl.b64 	%rd49, %rd48, 2;
	add.s64 	%rd50, %rd45, %rd49;
	ld.global.v4.f32 	{%f15, %f16, %f17, %f18}, [%rd50+256];
	ld.global.v4.f32 	{%f19, %f20, %f21, %f22}, [%rd64];
	mul.f32 	%f23, %f16, %f20;
	fma.rn.f32 	%f24, %f15, %f19, %f23;
	fma.rn.f32 	%f25, %f17, %f21, %f24;
	fma.rn.f32 	%f26, %f18, %f22, %f25;
	add.f32 	%f70, %f70, %f26;
$L__BB5_8:
	mov.b32 	%r36, %f70;
	shfl.sync.down.b32	%r37|%p6, %r36, 16, 31, -1;
	mov.b32 	%f27, %r37;
	add.f32 	%f28, %f70, %f27;
	mov.b32 	%r38, %f28;
	shfl.sync.down.b32	%r39|%p7, %r38, 8, 31, -1;
	mov.b32 	%f29, %r39;
	add.f32 	%f30, %f28, %f29;
	mov.b32 	%r40, %f30;
	shfl.sync.down.b32	%r41|%p8, %r40, 4, 31, -1;
	mov.b32 	%f31, %r41;
	add.f32 	%f32, %f30, %f31;
	mov.b32 	%r42, %f32;
	shfl.sync.down.b32	%r43|%p9, %r42, 2, 31, -1;
	mov.b32 	%f33, %r43;
	add.f32 	%f34, %f32, %f33;
	mov.b32 	%r44, %f34;
	shfl.sync.down.b32	%r45|%p10, %r44, 1, 31, -1;
	mov.b32 	%f35, %r45;
	add.f32 	%f8, %f34, %f35;
	@%p11 bra 	$L__BB5_10;
	ld.param.u64 	%rd59, [_Z12Linear2_ReLuPfS_S_S__param_1];
	ld.global.f32 	%f36, [%rd65];
	add.f32 	%f37, %f8, %f36;
	max.f32 	%f38, %f37, 0f00000000;
	add.s32 	%r46, %r61, 1;
	cvta.to.global.u64 	%rd51, %rd59;
	mul.wide.u32 	%rd52, %r46, 4;
	add.s64 	%rd53, %rd51, %rd52;
	st.global.f32 	[%rd53], %f38;
$L__BB5_10:
	add.s64 	%rd65, %rd65, 8;
	add.s32 	%r62, %r5, 2;
	add.s32 	%r60, %r5, -1;
	add.s64 	%rd64, %rd64, 960;
	add.s64 	%rd63, %rd63, 960;
	add.s32 	%r61, %r61, 2;
	add.s64 	%rd62, %rd62, 960;
	add.s64 	%rd61, %rd61, 960;
	setp.lt.u32 	%p19, %r60, 82;
	@%p19 bra 	$L__BB5_1;
	ret;

}
	// .globl	_Z12Linear3_ReLuPfS_S_S_
.visible .entry _Z12Linear3_ReLuPfS_S_S_(
	.param .u64 .ptr .align 1 _Z12Linear3_ReLuPfS_S_S__param_0,
	.param .u64 .ptr .align 1 _Z12Linear3_ReLuPfS_S_S__param_1,
	.param .u64 .ptr .align 1 _Z12Linear3_ReLuPfS_S_S__param_2,
	.param .u64 .ptr .align 1 _Z12Linear3_ReLuPfS_S_S__param_3
)
{
	.reg .pred 	%p<20>;
	.reg .b32 	%r<63>;
	.reg .b32 	%f<69>;
	.reg .b64 	%rd<66>;

	ld.param.u64 	%rd18, [_Z12Linear3_ReLuPfS_S_S__param_0];
	ld.param.u64 	%rd20, [_Z12Linear3_ReLuPfS_S_S__param_2];
	ld.param.u64 	%rd21, [_Z12Linear3_ReLuPfS_S_S__param_3];
	cvta.to.global.u64 	%rd22, %rd21;
	cvta.to.global.u64 	%rd23, %rd20;
	cvta.to.global.u64 	%rd24, %rd18;
	mov.u32 	%r1, %tid.y;
	mov.u32 	%r9, %ctaid.x;
	mul.lo.s32 	%r10, %r9, 84;
	cvt.u64.u32 	%rd25, %r10;
	shl.b32 	%r11, %r1, 4;
	mov.u32 	%r12, %tid.x;
	shl.b32 	%r13, %r12, 1;
	add.s32 	%r14, %r11, %r13;
	add.s32 	%r15, %r14, -64;
	shl.b32 	%r16, %r1, 3;
	add.s32 	%r17, %r16, %r12;
	add.s32 	%r2, %r17, -32;
	shl.b32 	%r18, %r1, 5;
	shl.b32 	%r19, %r12, 2;
	add.s32 	%r20, %r18, %r19;
	add.s32 	%r21, %r20, -128;
	setp.eq.s32 	%p2, %r1, 4;
	setp.eq.s32 	%p3, %r12, 0;
	and.pred  	%p1, %p2, %p3;
	mul.lo.s32 	%r61, %r9, 10;
	cvt.u64.u32 	%rd26, %r14;
	add.s64 	%rd27, %rd26, %rd25;
	shl.b64 	%rd28, %rd27, 2;
	add.s64 	%rd1, %rd24, %rd28;
	cvt.u64.u32 	%rd29, %r20;
	add.s64 	%rd30, %rd29, %rd25;
	shl.b64 	%rd31, %rd30, 2;
	add.s64 	%rd2, %rd24, %rd31;
	add.s64 	%rd65, %rd22, 4;
	mul.wide.u32 	%rd32, %r21, 4;
	add.s64 	%rd33, %rd32, %rd23;
	add.s64 	%rd64, %rd33, 592;
	mul.wide.u32 	%rd34, %r15, 4;
	add.s64 	%rd35, %rd34, %rd23;
	add.s64 	%rd63, %rd35, 336;
	mul.wide.u32 	%rd36, %r20, 4;
	add.s64 	%rd37, %rd36, %rd23;
	add.s64 	%rd62, %rd37, 256;
	mul.wide.u32 	%rd38, %r14, 4;
	add.s64 	%rd61, %rd23, %rd38;
	mov.b32 	%r62, 1;
	not.pred 	%p11, %p1;
$L__BB6_1:
	mov.u32 	%r5, %r62;
	setp.gt.u32 	%p4, %r1, 3;
	@%p4 bra 	$L__BB6_6;
	add.s32 	%r47, %r2, 32;
	setp.gt.u32 	%p12, %r47, 4;
	ld.global.v2.f32 	{%f38, %f39}, [%rd1];
	ld.global.v2.f32 	{%f40, %f41}, [%rd61];
	mul.f32 	%f42, %f39, %f41;
	fma.rn.f32 	%f43, %f38, %f40, %f42;
	add.f32 	%f67, %f43, 0f00000000;
	@%p12 bra 	$L__BB6_4;
	ld.global.v4.f32 	{%f44, %f45, %f46, %f47}, [%rd2+256];
	ld.global.v4.f32 	{%f48, %f49, %f50, %f51}, [%rd62];
	mul.f32 	%f52, %f45, %f49;
	fma.rn.f32 	%f53, %f44, %f48, %f52;
	fma.rn.f32 	%f54, %f46, %f50, %f53;
	fma.rn.f32 	%f55, %f47, %f51, %f54;
	add.f32 	%f67, %f67, %f55;
$L__BB6_4:
	or.b32  	%r49, %r1, %r12;
	setp.ne.s32 	%p13, %r49, 0;
	mov.b32 	%r50, %f67;
	shfl.sync.down.b32	%r51|%p14, %r50, 16, 31, -1;
	mov.b32 	%f56, %r51;
	add.f32 	%f57, %f67, %f56;
	mov.b32 	%r52, %f57;
	shfl.sync.down.b32	%r53|%p15, %r52, 8, 31, -1;
	mov.b32 	%f58, %r53;
	add.f32 	%f59, %f57, %f58;
	mov.b32 	%r54, %f59;
	shfl.sync.down.b32	%r55|%p16, %r54, 4, 31, -1;
	mov.b32 	%f60, %r55;
	add.f32 	%f61, %f59, %f60;
	mov.b32 	%r56, %f61;
	shfl.sync.down.b32	%r57|%p17, %r56, 2, 31, -1;
	mov.b32 	%f62, %r57;
	add.f32 	%f63, %f61, %f62;
	mov.b32 	%r58, %f63;
	shfl.sync.down.b32	%r59|%p18, %r58, 1, 31, -1;
	mov.b32 	%f64, %r59;
	add.f32 	%f4, %f63, %f64;
	@%p13 bra 	$L__BB6_10;
	ld.param.u64 	%rd60, [_Z12Linear3_ReLuPfS_S_S__param_1];
	ld.global.f32 	%f65, [%rd65+-4];
	add.f32 	%f66, %f4, %f65;
	cvta.to.global.u64 	%rd54, %rd60;
	mul.wide.u32 	%rd55, %r61, 4;
	add.s64 	%rd56, %rd54, %rd55;
	st.global.f32 	[%rd56], %f66;
	bra.uni 	$L__BB6_10;
$L__BB6_6:
	ld.param.u64 	%rd57, [_Z12Linear3_ReLuPfS_S_S__param_0];
	setp.gt.u32 	%p5, %r2, 4;
	cvta.to.global.u64 	%rd39, %rd57;
	cvt.u64.u32 	%rd40, %r15;
	mul.lo.s32 	%r28, %r9, 84;
	cvt.u64.u32 	%rd41, %r28;
	add.s64 	%rd42, %rd40, %rd41;
	shl.b64 	%rd43, %rd42, 2;
	add.s64 	%rd44, %rd39, %rd43;
	ld.global.v2.f32 	{%f9, %f10}, [%rd44];
	ld.global.v2.f32 	{%f11, %f12}, [%rd63];
	mul.f32 	%f13, %f10, %f12;
	fma.rn.f32 	%f14, %f9, %f11, %f13;
	add.f32 	%f68, %f14, 0f00000000;
	@%p5 bra 	$L__BB6_8;
	ld.param.u64 	%rd58, [_Z12Linear3_ReLuPfS_S_S__param_0];
	cvta.to.global.u64 	%rd45, %rd58;
	shl.b32 	%r31, %r12, 2;
	add.s32 	%r32, %r18, %r31;
	add.s32 	%r33, %r32, -128;
	cvt.u64.u32 	%rd46, %r33;
	mul.lo.s32 	%r35, %r9, 84;
	cvt.u64.u32 	%rd47, %r35;
	add.s64 	%rd48, %rd46, %rd47;
	shl.b64 	%rd49, %rd48, 2;
	add.s64 	%rd50, %rd45, %rd49;
	ld.global.v4.f32 	{%f15, %f16, %f17, %f18}, [%rd50+256];
	ld.global.v4.f32 	{%f19, %f20, %f21, %f22}, [%rd64];
	mul.f32 	%f23, %f16, %f20;
	fma.rn.f32 	%f24, %f15, %f19, %f23;
	fma.rn.f32 	%f25, %f17, %f21, %f24;
	fma.rn.f32 	%f26, %f18, %f22, %f25;
	add.f32 	%f68, %f68, %f26;
$L__BB6_8:
	mov.b32 	%r36, %f68;
	shfl.sync.down.b32	%r37|%p6, %r36, 16, 31, -1;
	mov.b32 	%f27, %r37;
	add.f32 	%f28, %f68, %f27;
	mov.b32 	%r38, %f28;
	shfl.sync.down.b32	%r39|%p7, %r38, 8, 31, -1;
	mov.b32 	%f29, %r39;
	add.f32 	%f30, %f28, %f29;
	mov.b32 	%r40, %f30;
	shfl.sync.down.b32	%r41|%p8, %r40, 4, 31, -1;
	mov.b32 	%f31, %r41;
	add.f32 	%f32, %f30, %f31;
	mov.b32 	%r42, %f32;
	shfl.sync.down.b32	%r43|%p9, %r42, 2, 31, -1;
	mov.b32 	%f33, %r43;
	add.f32 	%f34, %f32, %f33;
	mov.b32 	%r44, %f34;
	shfl.sync.down.b32	%r45|%p10, %r44, 1, 31, -1;
	mov.b32 	%f35, %r45;
	add.f32 	%f8, %f34, %f35;
	@%p11 bra 	$L__BB6_10;
	ld.param.u64 	%rd59, [_Z12Linear3_ReLuPfS_S_S__param_1];
	ld.global.f32 	%f36, [%rd65];
	add.f32 	%f37, %f8, %f36;
	add.s32 	%r46, %r61, 1;
	cvta.to.global.u64 	%rd51, %rd59;
	mul.wide.u32 	%rd52, %r46, 4;
	add.s64 	%rd53, %rd51, %rd52;
	st.global.f32 	[%rd53], %f37;
$L__BB6_10:
	add.s64 	%rd65, %rd65, 8;
	add.s32 	%r62, %r5, 2;
	add.s32 	%r60, %r5, -1;
	add.s64 	%rd64, %rd64, 672;
	add.s64 	%rd63, %rd63, 672;
	add.s32 	%r61, %r61, 2;
	add.s64 	%rd62, %rd62, 672;
	add.s64 	%rd61, %rd61, 672;
	setp.lt.u32 	%p19, %r60, 8;
	@%p19 bra 	$L__BB6_1;
	ret;

}


// ===== COMPILED SASS (sm_100) =====

	.target	sm_100

	.elftype	@"ET_EXEC"


//--------------------- .note.nv.tkinfo           --------------------------
	.section	.note.nv.tkinfo,"",@"SHT_NOTE"
	.sectionflags	@"SHF_NOTE_NV_TKINFO"
	.tkinfo
        /*0018*/ 	.word	0x00000002
        /*0030*/ 	.string	""
        /*0030*/ 	.string	"ptxas"
        /*0030*/ 	.string	"Cuda compilation tools, release 13.0, V13.0.88"
        /*0030*/ 	.string	"Build cuda_13.0.r13.0/compiler.36424714_0"
        /*0030*/ 	.string	"-arch sm_100 -m 64 "



//--------------------- .note.nv.cuinfo           --------------------------
	.section	.note.nv.cuinfo,"",@"SHT_NOTE"
	.sectionflags	@"SHF_NOTE_NV_CUINFO"
        /*0018*/ 	.short	0x0002
        /*001a*/ 	.short	0x0064
        /*001c*/ 	.short	0x0082
	.zero		2


//--------------------- .nv.info                  --------------------------
	.section	.nv.info,"",@"SHT_CUDA_INFO"
	.align	4


	//----- nvinfo : EIATTR_REGCOUNT
	.align		4
        /*0000*/ 	.byte	0x04, 0x2f
        /*0002*/ 	.short	(.L_1 - .L_0)
	.align		4
.L_0:
        /*0004*/ 	.word	index@(_Z10Conv1_ReLuPfS_S_S_)
        /*0008*/ 	.word	0x00000030


	//----- nvinfo : EIATTR_FRAME_SIZE
	.align		4
.L_1:
        /*000c*/ 	.byte	0x04, 0x11
        /*000e*/ 	.short	(.L_3 - .L_2)
	.align		4
.L_2:
        /*0010*/ 	.word	index@(_Z10Conv1_ReLuPfS_S_S_)
        /*0014*/ 	.word	0x00000000


	//----- nvinfo : EIATTR_REGCOUNT
	.align		4
.L_3:
        /*0018*/ 	.byte	0x04, 0x2f
        /*001a*/ 	.short	(.L_5 - .L_4)
	.align		4
.L_4:
        /*001c*/ 	.word	index@(_Z10Conv2_ReLuPfS_S_S_)
        /*0020*/ 	.word	0x00000020


	//----- nvinfo : EIATTR_FRAME_SIZE
	.align		4
.L_5:
        /*0024*/ 	.byte	0x04, 0x11
        /*0026*/ 	.short	(.L_7 - .L_6)
	.align		4
.L_6:
        /*0028*/ 	.word	index@(_Z10Conv2_ReLuPfS_S_S_)
        /*002c*/ 	.word	0x00000000


	//----- nvinfo : EIATTR_REGCOUNT
	.align		4
.L_7:
        /*0030*/ 	.byte	0x04, 0x2f
        /*0032*/ 	.short	(.L_9 - .L_8)
	.align		4
.L_8:
        /*0034*/ 	.word	index@(_Z8MaxPool1PfS_)
        /*0038*/ 	.word	0x00000020


	//----- nvinfo : EIATTR_FRAME_SIZE
	.align		4
.L_9:
        /*003c*/ 	.byte	0x04, 0x11
        /*003e*/ 	.short	(.L_11 - .L_10)
	.align		4
.L_10:
        /*0040*/ 	.word	index@(_Z8MaxPool1PfS_)
        /*0044*/ 	.word	0x00000000


	//----- nvinfo : EIATTR_REGCOUNT
	.align		4
.L_11:
        /*0048*/ 	.byte	0x04, 0x2f
        /*004a*/ 	.short	(.L_13 - .L_12)
	.align		4
.L_12:
        /*004c*/ 	.word	index@(_Z8MaxPool2PfS_)
        /*0050*/ 	.word	0x0000001c


	//----- nvinfo : EIATTR_FRAME_SIZE
	.align		4
.L_13:
        /*0054*/ 	.byte	0x04, 0x11
        /*0056*/ 	.short	(.L_15 - .L_14)
	.align		4
.L_14:
        /*0058*/ 	.word	index@(_Z8MaxPool2PfS_)
        /*005c*/ 	.word	0x00000000


	//----- nvinfo : EIATTR_REGCOUNT
	.align		4
.L_15:
        /*0060*/ 	.byte	0x04, 0x2f
        /*0062*/ 	.short	(.L_17 - .L_16)
	.align		4
.L_16:
        /*0064*/ 	.word	index@(_Z12Linear1_ReLuPfS_S_S_)
        /*0068*/ 	.word	0x00000020


	//----- nvinfo : EIATTR_FRAME_SIZE
	.align		4
.L_17:
        /*006c*/ 	.byte	0x04, 0x11
        /*006e*/ 	.short	(.L_19 - .L_18)
	.align		4
.L_18:
        /*0070*/ 	.word	index@(_Z12Linear1_ReLuPfS_S_S_)
        /*0074*/ 	.word	0x00000000


	//----- nvinfo : EIATTR_REGCOUNT
	.align		4
.L_19:
        /*0078*/ 	.byte	0x04, 0x2f
        /*007a*/ 	.short	(.L_21 - .L_20)
	.align		4
.L_20:
        /*007c*/ 	.word	index@(_Z12Linear2_ReLuPfS_S_S_)
        /*0080*/ 	.word	0x00000022


	//----- nvinfo : EIATTR_FRAME_SIZE
	.align		4
.L_21:
        /*0084*/ 	.byte	0x04, 0x11
        /*0086*/ 	.short	(.L_23 - .L_22)
	.align		4
.L_22:
        /*0088*/ 	.word	index@(_Z12Linear2_ReLuPfS_S_S_)
        /*008c*/ 	.word	0x00000000


	//----- nvinfo : EIATTR_REGCOUNT
	.align		4
.L_23:
        /*0090*/ 	.byte	0x04, 0x2f
        /*0092*/ 	.short	(.L_25 - .L_24)
	.align		4
.L_24:
        /*0094*/ 	.word	index@(_Z12Linear3_ReLuPfS_S_S_)
        /*0098*/ 	.word	0x00000022


	//----- nvinfo : EIATTR_FRAME_SIZE
	.align		4
.L_25:
        /*009c*/ 	.byte	0x04, 0x11
        /*009e*/ 	.short	(.L_27 - .L_26)
	.align		4
.L_26:
        /*00a0*/ 	.word	index@(_Z12Linear3_ReLuPfS_S_S_)
        /*00a4*/ 	.word	0x00000000


	//----- nvinfo : EIATTR_MIN_STACK_SIZE
	.align		4
.L_27:
        /*00a8*/ 	.byte	0x04, 0x12
        /*00aa*/ 	.short	(.L_29 - .L_28)
	.align		4
.L_28:
        /*00ac*/ 	.word	index@(_Z12Linear3_ReLuPfS_S_S_)
        /*00b0*/ 	.word	0x00000000


	//----- nvinfo : EIATTR_MIN_STACK_SIZE
	.align		4
.L_29:
        /*00b4*/ 	.byte	0x04, 0x12
        /*00b6*/ 	.short	(.L_31 - .L_30)
	.align		4
.L_30:
        /*00b8*/ 	.word	index@(_Z12Linear2_ReLuPfS_S_S_)
        /*00bc*/ 	.word	0x00000000


	//----- nvinfo : EIATTR_MIN_STACK_SIZE
	.align		4
.L_31:
        /*00c0*/ 	.byte	0x04, 0x12
        /*00c2*/ 	.short	(.L_33 - .L_32)
	.align		4
.L_32:
        /*00c4*/ 	.word	index@(_Z12Linear1_ReLuPfS_S_S_)
        /*00c8*/ 	.word	0x00000000


	//----- nvinfo : EIATTR_MIN_STACK_SIZE
	.align		4
.L_33:
        /*00cc*/ 	.byte	0x04, 0x12
        /*00ce*/ 	.short	(.L_35 - .L_34)
	.align		4
.L_34:
        /*00d0*/ 	.word	index@(_Z8MaxPool2PfS_)
        /*00d4*/ 	.word	0x00000000


	//----- nvinfo : EIATTR_MIN_STACK_SIZE
	.align		4
.L_35:
        /*00d8*/ 	.byte	0x04, 0x12
        /*00da*/ 	.short	(.L_37 - .L_36)
	.align		4
.L_36:
        /*00dc*/ 	.word	index@(_Z8MaxPool1PfS_)
        /*00e0*/ 	.word	0x00000000


	//----- nvinfo : EIATTR_MIN_STACK_SIZE
	.align		4
.L_37:
        /*00e4*/ 	.byte	0x04, 0x12
        /*00e6*/ 	.short	(.L_39 - .L_38)
	.align		4
.L_38:
        /*00e8*/ 	.word	index@(_Z10Conv2_ReLuPfS_S_S_)
        /*00ec*/ 	.word	0x00000000


	//----- nvinfo : EIATTR_MIN_STACK_SIZE
	.align		4
.L_39:
        /*00f0*/ 	.byte	0x04, 0x12
        /*00f2*/ 	.short	(.L_41 - .L_40)
	.align		4
.L_40:
        /*00f4*/ 	.word	index@(_Z10Conv1_ReLuPfS_S_S_)
        /*00f8*/ 	.word	0x00000000
.L_41:


//--------------------- .nv.compat                --------------------------
	.section	.nv.compat,"",@"SHT_CUDA_COMPAT_INFO"
	.align	4
        /*0000*/ 	.byte	0x02, 0x09, 0x00, 0x00, 0x02, 0x02, 0x01, 0x00, 0x02, 0x05, 0x05, 0x00, 0x03, 0x07, 0x01, 0x01
        /*0010*/ 	.byte	0x02, 0x03, 0x00, 0x00, 0x02, 0x06, 0x01, 0x00, 0x04, 0x0b, 0x08, 0x00, 0x09, 0x00, 0x00, 0x00
        /*0020*/ 	.byte	0x00, 0x00, 0x00, 0x00


//--------------------- .nv.info._Z12Linear3_ReLuPfS_S_S_ --------------------------
	.section	.nv.info._Z12Linear3_ReLuPfS_S_S_,"",@"SHT_CUDA_INFO"
	.sectionflags	@""
	.align	4


	//----- nvinfo : EIATTR_CUDA_API_VERSION
	.align		4
        /*0000*/ 	.byte	0x04, 0x37
        /*0002*/ 	.short	(.L_43 - .L_42)
.L_42:
        /*0004*/ 	.word	0x00000082


	//----- nvinfo : EIATTR_KPARAM_INFO
	.align		4
.L_43:
        /*0008*/ 	.byte	0x04, 0x17
        /*000a*/ 	.short	(.L_45 - .L_44)
.L_44:
        /*000c*/ 	.word	0x00000000
        /*0010*/ 	.short	0x0003
        /*0012*/ 	.short	0x0018
        /*0014*/ 	.byte	0x00, 0xf5, 0x21, 0x00


	//----- nvinfo : EIATTR_KPARAM_INFO
	.align		4
.L_45:
        /*0018*/ 	.byte	0x04, 0x17
        /*001a*/ 	.short	(.L_47 - .L_46)
.L_46:
        /*001c*/ 	.word	0x00000000
        /*0020*/ 	.short	0x0002
        /*0022*/ 	.short	0x0010
        /*0024*/ 	.byte	0x00, 0xf5, 0x21, 0x00


	//----- nvinfo : EIATTR_KPARAM_INFO
	.align		4
.L_47:
        /*0028*/ 	.byte	0x04, 0x17
        /*002a*/ 	.short	(.L_49 - .L_48)
.L_48:
        /*002c*/ 	.word	0x00000000
        /*0030*/ 	.short	0x0001
        /*0032*/ 	.short	0x0008
        /*0034*/ 	.byte	0x00, 0xf5, 0x21, 0x00


	//----- nvinfo : EIATTR_KPARAM_INFO
	.align		4
.L_49:
        /*0038*/ 	.byte	0x04, 0x17
        /*003a*/ 	.short	(.L_51 - .L_50)
.L_50:
        /*003c*/ 	.word	0x00000000
        /*0040*/ 	.short	0x0000
        /*0042*/ 	.short	0x0000
        /*0044*/ 	.byte	0x00, 0xf5, 0x21, 0x00


	//----- nvinfo : EIATTR_SPARSE_MMA_MASK
	.align		4
.L_51:
        /*0048*/ 	.byte	0x03, 0x50
        /*004a*/ 	.short	0x0000


	//----- nvinfo : EIATTR_MAXREG_COUNT
	.align		4
        /*004c*/ 	.byte	0x03, 0x1b
        /*004e*/ 	.short	0x00ff


	//----- nvinfo : EIATTR_MERCURY_ISA_VERSION
	.align		4
        /*0050*/ 	.byte	0x03, 0x5f
        /*0052*/ 	.short	0x0101


	//----- nvinfo : EIATTR_COOP_GROUP_MASK_REGIDS
	.align		4
        /*0054*/ 	.byte	0x04, 0x29
        /*0056*/ 	.short	(.L_53 - .L_52)


	//   ....[0]....
.L_52:
        /*0058*/ 	.word	0xffffffff


	//   ....[1]....
        /*005c*/ 	.word	0xffffffff


	//   ....[2]....
        /*0060*/ 	.word	0xffffffff


	//   ....[3]....
        /*0064*/ 	.word	0xffffffff


	//   ....[4]....
        /*0068*/ 	.word	0xffffffff


	//   ....[5]....
        /*006c*/ 	.word	0xffffffff


	//   ....[6]....
        /*0070*/ 	.word	0xffffffff


	//   ....[7]....
        /*0074*/ 	.word	0xffffffff


	//   ....[8]....
        /*0078*/ 	.word	0xffffffff


	//   ....[9]....
        /*007c*/ 	.word	0xffffffff


	//   ....[10]....
        /*0080*/ 	.word	0x05000008


	//   ....[11]....
        /*0084*/ 	.word	0x05000008


	//   ....[12]....
        /*0088*/ 	.word	0x05000008


	//   ....[13]....
        /*008c*/ 	.word	0x05000008


	//   ....[14]....
        /*0090*/ 	.word	0x05000008


	//   ....[15]....
        /*0094*/ 	.word	0x05000008


	//   ....[16]....
        /*0098*/ 	.word	0x05000008


	//   ....[17]....
        /*009c*/ 	.word	0x05000008


	//   ....[18]....
        /*00a0*/ 	.word	0x05000008


	//   ....[19]....
        /*00a4*/ 	.word	0x05000008


	//----- nvinfo : EIATTR_COOP_GROUP_INSTR_OFFSETS
	.align		4
.L_53:
        /*00a8*/ 	.byte	0x04, 0x28
        /*00aa*/ 	.short	(.L_55 - .L_54)


	//   ....[0]....
.L_54:
        /*00ac*/ 	.word	0x00000410


	//   ....[1]....
        /*00b0*/ 	.word	0x00000430


	//   ....[2]....
        /*00b4*/ 	.word	0x00000450


	//   ....[3]....
        /*00b8*/ 	.word	0x00000470


	//   ....[4]....
        /*00bc*/ 	.word	0x00000490


	//   ....[5]....
        /*00c0*/ 	.word	0x00000750


	//   ....[6]....
        /*00c4*/ 	.word	0x00000770


	//   ....[7]....
        /*00c8*/ 	.word	0x00000790


	//   ....[8]....
        /*00cc*/ 	.word	0x000007b0


	//   ....[9]....
        /*00d0*/ 	.word	0x000007d0


	//   ....[10]....
        /*00d4*/ 	.word	0x000009d0


	//   ....[11]....
        /*00d8*/ 	.word	0x00000a60


	//   ....[12]....
        /*00dc*/ 	.word	0x00000ad0


	//   ....[13]....
        /*00e0*/ 	.word	0x00000b40


	//   ....[14]....
        /*00e4*/ 	.word	0x00000bb0


	//   ....[15]....
        /*00e8*/ 	.word	0x00000c40


	//   ....[16]....
        /*00ec*/ 	.word	0x00000cd0


	//   ....[17]....
        /*00f0*/ 	.word	0x00000d40


	//   ....[18]....
        /*00f4*/ 	.word	0x00000db0


	//   ....[19]....
        /*00f8*/ 	.word	0x00000e20


	//----- nvinfo : EIATTR_VRC_CTA_INIT_COUNT
	.align		4
.L_55:
        /*00fc*/ 	.byte	0x02, 0x4a
	.zero		1
	.zero		1


	//----- nvinfo : EIATTR_EXIT_INSTR_OFFSETS
	.align		4
        /*0100*/ 	.byte	0x04, 0x1c
        /*0102*/ 	.short	(.L_57 - .L_56)


	//   ....[0]....
.L_56:
        /*0104*/ 	.word	0x00000960


	//----- nvinfo : EIATTR_CRS_STACK_SIZE
	.align		4
.L_57:
        /*0108*/ 	.byte	0x04, 0x1e
        /*010a*/ 	.short	(.L_59 - .L_58)
.L_58:
        /*010c*/ 	.word	0x00000000


	//----- nvinfo : EIATTR_CBANK_PARAM_SIZE
	.align		4
.L_59:
        /*0110*/ 	.byte	0x03, 0x19
        /*0112*/ 	.short	0x0020


	//----- nvinfo : EIATTR_PARAM_CBANK
	.align		4
        /*0114*/ 	.byte	0x04, 0x0a
        /*0116*/ 	.short	(.L_61 - .L_60)
	.align		4
.L_60:
        /*0118*/ 	.word	index@(.nv.constant0._Z12Linear3_ReLuPfS_S_S_)
        /*011c*/ 	.short	0x0380
        /*011e*/ 	.short	0x0020


	//----- nvinfo : EIATTR_SW_WAR
	.align		4
.L_61:
        /*0120*/ 	.byte	0x04, 0x36
        /*0122*/ 	.short	(.L_63 - .L_62)
.L_62:
        /*0124*/ 	.word	0x00000008
.L_63:


//--------------------- .nv.info._Z12Linear2_ReLuPfS_S_S_ --------------------------
	.section	.nv.info._Z12Linear2_ReLuPfS_S_S_,"",@"SHT_CUDA_INFO"
	.sectionflags	@""
	.align	4


	//----- nvinfo : EIATTR_CUDA_API_VERSION
	.align		4
        /*0000*/ 	.byte	0x04, 0x37
        /*0002*/ 	.short	(.L_65 - .L_64)
.L_64:
        /*0004*/ 	.word	0x00000082


	//----- nvinfo : EIATTR_KPARAM_INFO
	.align		4
.L_65:
        /*0008*/ 	.byte	0x04, 0x17
        /*000a*/ 	.short	(.L_67 - .L_66)
.L_66:
        /*000c*/ 	.word	0x00000000
        /*0010*/ 	.short	0x0003
        /*0012*/ 	.short	0x0018
        /*0014*/ 	.byte	0x00, 0xf5, 0x21, 0x00


	//----- nvinfo : EIATTR_KPARAM_INFO
	.align		4
.L_67:
        /*0018*/ 	.byte	0x04, 0x17
        /*001a*/ 	.short	(.L_69 - .L_68)
.L_68:
        /*001c*/ 	.word	0x00000000
        /*0020*/ 	.short	0x0002
        /*0022*/ 	.short	0x0010
        /*0024*/ 	.byte	0x00, 0xf5, 0x21, 0x00


	//----- nvinfo : EIATTR_KPARAM_INFO
	.align		4
.L_69:
        /*0028*/ 	.byte	0x04, 0x17
        /*002a*/ 	.short	(.L_71 - .L_70)
.L_70:
        /*002c*/ 	.word	0x00000000
        /*0030*/ 	.short	0x0001
        /*0032*/ 	.short	0x0008
        /*0034*/ 	.byte	0x00, 0xf5, 0x21, 0x00


	//----- nvinfo : EIATTR_KPARAM_INFO
	.align		4
.L_71:
        /*0038*/ 	.byte	0x04, 0x17
        /*003a*/ 	.short	(.L_73 - .L_72)
.L_72:
        /*003c*/ 	.word	0x00000000
        /*0040*/ 	.short	0x0000
        /*0042*/ 	.short	0x0000
        /*0044*/ 	.byte	0x00, 0xf5, 0x21, 0x00


	//----- nvinfo : EIATTR_SPARSE_MMA_MASK
	.align		4
.L_73:
        /*0048*/ 	.byte	0x03, 0x50
        /*004a*/ 	.short	0x0000


	//----- nvinfo : EIATTR_MAXREG_COUNT
	.align		4
        /*004c*/ 	.byte	0x03, 0x1b
        /*004e*/ 	.short	0x00ff


	//----- nvinfo : EIATTR_MERCURY_ISA_VERSION
	.align		4
        /*0050*/ 	.byte	0x03, 0x5f
        /*0052*/ 	.short	0x0101


	//----- nvinfo : EIATTR_COOP_GROUP_MASK_REGIDS
	.align		4
        /*0054*/ 	.byte	0x04, 0x29
        /*0056*/ 	.short	(.L_75 - .L_74)


	//   ....[0]....
.L_74:
        /*0058*/ 	.word	0xffffffff


	//   ....[1]....
        /*005c*/ 	.word	0xffffffff


	//   ....[2]....
        /*0060*/ 	.word	0xffffffff


	//   ....[3]....
        /*0064*/ 	.word	0xffffffff


	//   ....[4]....
        /*0068*/ 	.word	0xffffffff


	//   ....[5]....
        /*006c*/ 	.word	0xffffffff


	//   ....[6]....
        /*0070*/ 	.word	0xffffffff


	//   ....[7]....
        /*0074*/ 	.word	0xffffffff


	//   ....[8]....
        /*0078*/ 	.word	0xffffffff


	//   ....[9]....
        /*007c*/ 	.word	0xffffffff


	//   ....[10]....
        /*0080*/ 	.word	0x05000008


	//   ....[11]....
        /*0084*/ 	.word	0x05000008


	//   ....[12]....
        /*0088*/ 	.word	0x05000008


	//   ....[13]....
        /*008c*/ 	.word	0x05000008


	//   ....[14]....
        /*0090*/ 	.word	0x05000008


	//   ....[15]....
        /*0094*/ 	.word	0x05000008


	//   ....[16]....
        /*0098*/ 	.word	0x05000008


	//   ....[17]....
        /*009c*/ 	.word	0x05000008


	//   ....[18]....
        /*00a0*/ 	.word	0x05000008


	//   ....[19]....
        /*00a4*/ 	.word	0x05000008


	//----- nvinfo : EIATTR_COOP_GROUP_INSTR_OFFSETS
	.align		4
.L_75:
        /*00a8*/ 	.byte	0x04, 0x28
        /*00aa*/ 	.short	(.L_77 - .L_76)


	//   ....[0]....
.L_76:
        /*00ac*/ 	.word	0x00000410


	//   ....[1]....
        /*00b0*/ 	.word	0x00000430


	//   ....[2]....
        /*00b4*/ 	.word	0x00000450


	//   ....[3]....
        /*00b8*/ 	.word	0x00000470


	//   ....[4]....
        /*00bc*/ 	.word	0x00000490


	//   ....[5]....
        /*00c0*/ 	.word	0x00000760


	//   ....[6]....
        /*00c4*/ 	.word	0x00000780


	//   ....[7]....
        /*00c8*/ 	.word	0x000007a0


	//   ....[8]....
        /*00cc*/ 	.word	0x000007c0


	//   ....[9]....
        /*00d0*/ 	.word	0x000007e0


	//   ....[10]....
        /*00d4*/ 	.word	0x000009f0


	//   ....[11]....
        /*00d8*/ 	.word	0x00000a80


	//   ....[12]....
        /*00dc*/ 	.word	0x00000af0


	//   ....[13]....
        /*00e0*/ 	.word	0x00000b60


	//   ....[14]....
        /*00e4*/ 	.word	0x00000bd0


	//   ....[15]....
        /*00e8*/ 	.word	0x00000c60


	//   ....[16]....
        /*00ec*/ 	.word	0x00000cf0


	//   ....[17]....
        /*00f0*/ 	.word	0x00000d60


	//   ....[18]....
        /*00f4*/ 	.word	0x00000dd0


	//   ....[19]....
        /*00f8*/ 	.word	0x00000e40


	//----- nvinfo : EIATTR_VRC_CTA_INIT_COUNT
	.align		4
.L_77:
        /*00fc*/ 	.byte	0x02, 0x4a
	.zero		1
	.zero		1


	//----- nvinfo : EIATTR_EXIT_INSTR_OFFSETS
	.align		4
        /*0100*/ 	.byte	0x04, 0x1c
        /*0102*/ 	.short	(.L_79 - .L_78)


	//   ....[0]....
.L_78:
        /*0104*/ 	.word	0x00000980


	//----- nvinfo : EIATTR_CRS_STACK_SIZE
	.align		4
.L_79:
        /*0108*/ 	.byte	0x04, 0x1e
        /*010a*/ 	.short	(.L_81 - .L_80)
.L_80:
        /*010c*/ 	.word	0x00000000


	//----- nvinfo : EIATTR_CBANK_PARAM_SIZE
	.align		4
.L_81:
        /*0110*/ 	.byte	0x03, 0x19
        /*0112*/ 	.short	0x0020


	//----- nvinfo : EIATTR_PARAM_CBANK
	.align		4
        /*0114*/ 	.byte	0x04, 0x0a
        /*0116*/ 	.short	(.L_83 - .L_82)
	.align		4
.L_82:
        /*0118*/ 	.word	index@(.nv.constant0._Z12Linear2_ReLuPfS_S_S_)
        /*011c*/ 	.short	0x0380
        /*011e*/ 	.short	0x0020


	//----- nvinfo : EIATTR_SW_WAR
	.align		4
.L_83:
        /*0120*/ 	.byte	0x04, 0x36
        /*0122*/ 	.short	(.L_85 - .L_84)
.L_84:
        /*0124*/ 	.word	0x00000008
.L_85:


//--------------------- .nv.info._Z12Linear1_ReLuPfS_S_S_ --------------------------
	.section	.nv.info._Z12Linear1_ReLuPfS_S_S_,"",@"SHT_CUDA_INFO"
	.sectionflags	@""
	.align	4


	//----- nvinfo : EIATTR_CUDA_API_VERSION
	.align		4
        /*0000*/ 	.byte	0x04, 0x37
        /*0002*/ 	.short	(.L_87 - .L_86)
.L_86:
        /*0004*/ 	.word	0x00000082


	//----- nvinfo : EIATTR_KPARAM_INFO
	.align		4
.L_87:
        /*0008*/ 	.byte	0x04, 0x17
        /*000a*/ 	.short	(.L_89 - .L_88)
.L_88:
        /*000c*/ 	.word	0x00000000
        /*0010*/ 	.short	0x0003
        /*0012*/ 	.short	0x0018
        /*0014*/ 	.byte	0x00, 0xf5, 0x21, 0x00


	//----- nvinfo : EIATTR_KPARAM_INFO
	.align		4
.L_89:
        /*0018*/ 	.byte	0x04, 0x17
        /*001a*/ 	.short	(.L_91 - .L_90)
.L_90:
        /*001c*/ 	.word	0x00000000
        /*0020*/ 	.short	0x0002
        /*0022*/ 	.short	0x0010
        /*0024*/ 	.byte	0x00, 0xf5, 0x21, 0x00


	//----- nvinfo : EIATTR_KPARAM_INFO
	.align		4
.L_91:
        /*0028*/ 	.byte	0x04, 0x17
        /*002a*/ 	.short	(.L_93 - .L_92)
.L_92:
        /*002c*/ 	.word	0x00000000
        /*0030*/ 	.short	0x0001
        /*0032*/ 	.short	0x0008
        /*0034*/ 	.byte	0x00, 0xf5, 0x21, 0x00


	//----- nvinfo : EIATTR_KPARAM_INFO
	.align		4
.L_93:
        /*0038*/ 	.byte	0x04, 0x17
        /*003a*/ 	.short	(.L_95 - .L_94)
.L_94:
        /*003c*/ 	.word	0x00000000
        /*0040*/ 	.short	0x0000
        /*0042*/ 	.short	0x0000
        /*0044*/ 	.byte	0x00, 0xf5, 0x21, 0x00


	//----- nvinfo : EIATTR_SPARSE_MMA_MASK
	.align		4
.L_95:
        /*0048*/ 	.byte	0x03, 0x50
        /*004a*/ 	.short	0x0000


	//----- nvinfo : EIATTR_MAXREG_COUNT
	.align		4
        /*004c*/ 	.byte	0x03, 0x1b
        /*004e*/ 	.short	0x00ff


	//----- nvinfo : EIATTR_MERCURY_ISA_VERSION
	.align		4
        /*0050*/ 	.byte	0x03, 0x5f
        /*0052*/ 	.short	0x0101


	//----- nvinfo : EIATTR_COOP_GROUP_MASK_REGIDS
	.align		4
        /*0054*/ 	.byte	0x04, 0x29
        /*0056*/ 	.short	(.L_97 - .L_96)


	//   ....[0]....
.L_96:
        /*0058*/ 	.word	0xffffffff


	//   ....[1]....
        /*005c*/ 	.word	0xffffffff


	//   ....[2]....
        /*0060*/ 	.word	0xffffffff


	//   ....[3]....
        /*0064*/ 	.word	0xffffffff


	//   ....[4]....
        /*0068*/ 	.word	0xffffffff


	//   ....[5]....
        /*006c*/ 	.word	0xffffffff


	//   ....[6]....
        /*0070*/ 	.word	0xffffffff


	//   ....[7]....
        /*0074*/ 	.word	0xffffffff


	//   ....[8]....
        /*0078*/ 	.word	0xffffffff


	//   ....[9]....
        /*007c*/ 	.word	0xffffffff


	//   ....[10]....
        /*0080*/ 	.word	0x0500000a


	//   ....[11]....
        /*0084*/ 	.word	0x0500000a


	//   ....[12]....
        /*0088*/ 	.word	0x0500000a


	//   ....[13]....
        /*008c*/ 	.word	0x0500000a


	//   ....[14]....
        /*0090*/ 	.word	0x0500000a


	//   ....[15]....
        /*0094*/ 	.word	0x0500000a


	//   ....[16]....
        /*0098*/ 	.word	0x0500000a


	//   ....[17]....
        /*009c*/ 	.word	0x0500000a


	//   ....[18]....
        /*00a0*/ 	.word	0x0500000a


	//   ....[19]....
        /*00a4*/ 	.word	0x0500000a


	//----- nvinfo : EIATTR_COOP_GROUP_INSTR_OFFSETS
	.align		4
.L_97:
        /*00a8*/ 	.byte	0x04, 0x28
        /*00aa*/ 	.short	(.L_99 - .L_98)


	//   ....[0]....
.L_98:
        /*00ac*/ 	.word	0x00000380


	//   ....[1]....
        /*00b0*/ 	.word	0x000003a0


	//   ....[2]....
        /*00b4*/ 	.word	0x000003c0


	//   ....[3]....
        /*00b8*/ 	.word	0x000003e0


	//   ....[4]....
        /*00bc*/ 	.word	0x00000400


	//   ....[5]....
        /*00c0*/ 	.word	0x000005c0


	//   ....[6]....
        /*00c4*/ 	.word	0x000005e0


	//   ....[7]....
        /*00c8*/ 	.word	0x00000600


	//   ....[8]....
        /*00cc*/ 	.word	0x00000620


	//   ....[9]....
        /*00d0*/ 	.word	0x00000640


	//   ....[10]....
        /*00d4*/ 	.word	0x00000810


	//   ....[11]....
        /*00d8*/ 	.word	0x000008a0


	//   ....[12]....
        /*00dc*/ 	.word	0x00000910


	//   ....[13]....
        /*00e0*/ 	.word	0x00000980


	//   ....[14]....
        /*00e4*/ 	.word	0x000009f0


	//   ....[15]....
        /*00e8*/ 	.word	0x00000a80


	//   ....[16]....
        /*00ec*/ 	.word	0x00000b10


	//   ....[17]....
        /*00f0*/ 	.word	0x00000b80


	//   ....[18]....
        /*00f4*/ 	.word	0x00000bf0


	//   ....[19]....
        /*00f8*/ 	.word	0x00000c60


	//----- nvinfo : EIATTR_VRC_CTA_INIT_COUNT
	.align		4
.L_99:
        /*00fc*/ 	.byte	0x02, 0x4a
	.zero		1
	.zero		1


	//----- nvinfo : EIATTR_EXIT_INSTR_OFFSETS
	.align		4
        /*0100*/ 	.byte	0x04, 0x1c
        /*0102*/ 	.short	(.L_101 - .L_100)


	//   ....[0]....
.L_100:
        /*0104*/ 	.word	0x000007a0


	//----- nvinfo : EIATTR_CRS_STACK_SIZE
	.align		4
.L_101:
        /*0108*/ 	.byte	0x04, 0x1e
        /*010a*/ 	.short	(.L_103 - .L_102)
.L_102:
        /*010c*/ 	.word	0x00000000


	//----- nvinfo : EIATTR_CBANK_PARAM_SIZE
	.align		4
.L_103:
        /*0110*/ 	.byte	0x03, 0x19
        /*0112*/ 	.short	0x0020


	//----- nvinfo : EIATTR_PARAM_CBANK
	.align		4
        /*0114*/ 	.byte	0x04, 0x0a
        /*0116*/ 	.short	(.L_105 - .L_104)
	.align		4
.L_104:
        /*0118*/ 	.word	index@(.nv.constant0._Z12Linear1_ReLuPfS_S_S_)
        /*011c*/ 	.short	0x0380
        /*011e*/ 	.short	0x0020


	//----- nvinfo : EIATTR_SW_WAR
	.align		4
.L_105:
        /*0120*/ 	.byte	0x04, 0x36
        /*0122*/ 	.short	(.L_107 - .L_106)
.L_106:
        /*0124*/ 	.word	0x00000008
.L_107:


//--------------------- .nv.info._Z8MaxPool2PfS_  --------------------------
	.section	.nv.info._Z8MaxPool2PfS_,"",@"SHT_CUDA_INFO"
	.sectionflags	@""
	.align	4


	//----- nvinfo : EIATTR_CUDA_API_VERSION
	.align		4
        /*0000*/ 	.byte	0x04, 0x37
        /*0002*/ 	.short	(.L_109 - .L_108)
.L_108:
        /*0004*/ 	.word	0x00000082


	//----- nvinfo : EIATTR_KPARAM_INFO
	.align		4
.L_109:
        /*0008*/ 	.byte	0x04, 0x17
        /*000a*/ 	.short	(.L_111 - .L_110)
.L_110:
        /*000c*/ 	.word	0x00000000
        /*0010*/ 	.short	0x0001
        /*0012*/ 	.short	0x0008
        /*0014*/ 	.byte	0x00, 0xf5, 0x21, 0x00


	//----- nvinfo : EIATTR_KPARAM_INFO
	.align		4
.L_111:
        /*0018*/ 	.byte	0x04, 0x17
        /*001a*/ 	.short	(.L_113 - .L_112)
.L_112:
        /*001c*/ 	.word	0x00000000
        /*0020*/ 	.short	0x0000
        /*0022*/ 	.short	0x0000
        /*0024*/ 	.byte	0x00, 0xf5, 0x21, 0x00


	//----- nvinfo : EIATTR_SPARSE_MMA_MASK
	.align		4
.L_113:
        /*0028*/ 	.byte	0x03, 0x50
        /*002a*/ 	.short	0x0000


	//----- nvinfo : EIATTR_MAXREG_COUNT
	.align		4
        /*002c*/ 	.byte	0x03, 0x1b
        /*002e*/ 	.short	0x00ff


	//----- nvinfo : EIATTR_MERCURY_ISA_VERSION
	.align		4
        /*0030*/ 	.byte	0x03, 0x5f
        /*0032*/ 	.short	0x0101


	//----- nvinfo : EIATTR_VRC_CTA_INIT_COUNT
	.align		4
        /*0034*/ 	.byte	0x02, 0x4a
	.zero		1
	.zero		1


	//----- nvinfo : EIATTR_EXIT_INSTR_OFFSETS
	.align		4
        /*0038*/ 	.byte	0x04, 0x1c
        /*003a*/ 	.short	(.L_115 - .L_114)


	//   ....[0]....
.L_114:
        /*003c*/ 	.word	0x000002b0


	//----- nvinfo : EIATTR_CBANK_PARAM_SIZE
	.align		4
.L_115:
        /*0040*/ 	.byte	0x03, 0x19
        /*0042*/ 	.short	0x0010


	//----- nvinfo : EIATTR_PARAM_CBANK
	.align		4
        /*0044*/ 	.byte	0x04, 0x0a
        /*0046*/ 	.short	(.L_117 - .L_116)
	.align		4
.L_116:
        /*0048*/ 	.word	index@(.nv.constant0._Z8MaxPool2PfS_)
        /*004c*/ 	.short	0x0380
        /*004e*/ 	.short	0x0010


	//----- nvinfo : EIATTR_SW_WAR
	.align		4
.L_117:
        /*0050*/ 	.byte	0x04, 0x36
        /*0052*/ 	.short	(.L_119 - .L_118)
.L_118:
        /*0054*/ 	.word	0x00000008
.L_119:


//--------------------- .nv.info._Z8MaxPool1PfS_  --------------------------
	.section	.nv.info._Z8MaxPool1PfS_,"",@"SHT_CUDA_INFO"
	.sectionflags	@""
	.align	4


	//----- nvinfo : EIATTR_CUDA_API_VERSION
	.align		4
        /*0000*/ 	.byte	0x04, 0x37
        /*0002*/ 	.short	(.L_121 - .L_120)
.L_120:
        /*0004*/ 	.word	0x00000082


	//----- nvinfo : EIATTR_KPARAM_INFO
	.align		4
.L_121:
        /*0008*/ 	.byte	0x04, 0x17
        /*000a*/ 	.short	(.L_123 - .L_122)
.L_122:
        /*000c*/ 	.word	0x00000000
        /*0010*/ 	.short	0x0001
        /*0012*/ 	.short	0x0008
        /*0014*/ 	.byte	0x00, 0xf5, 0x21, 0x00


	//----- nvinfo : EIATTR_KPARAM_INFO
	.align		4
.L_123:
        /*0018*/ 	.byte	0x04, 0x17
        /*001a*/ 	.short	(.L_125 - .L_124)
.L_124:
        /*001c*/ 	.word	0x00000000
        /*0020*/ 	.short	0x0000
        /*0022*/ 	.short	0x0000
        /*0024*/ 	.byte	0x00, 0xf5, 0x21, 0x00


	//----- nvinfo : EIATTR_SPARSE_MMA_MASK
	.align		4
.L_125:
        /*0028*/ 	.byte	0x03, 0x50
        /*002a*/ 	.short	0x0000


	//----- nvinfo : EIATTR_MAXREG_COUNT
	.align		4
        /*002c*/ 	.byte	0x03, 0x1b
        /*002e*/ 	.short	0x00ff


	//----- nvinfo : EIATTR_MERCURY_ISA_VERSION
	.align		4
        /*0030*/ 	.byte	0x03, 0x5f
        /*0032*/ 	.short	0x0101


	//----- nvinfo : EIATTR_VRC_CTA_INIT_COUNT
	.align		4
        /*0034*/ 	.byte	0x02, 0x4a
	.zero		1
	.zero		1


	//----- nvinfo : EIATTR_EXIT_INSTR_OFFSETS
	.align		4
        /*0038*/ 	.byte	0x04, 0x1c
        /*003a*/ 	.short	(.L_127 - .L_126)


	//   ....[0]....
.L_126:
        /*003c*/ 	.word	0x00000050


	//   ....[1]....
        /*0040*/ 	.word	0x000009a0


	//----- nvinfo : EIATTR_CBANK_PARAM_SIZE
	.align		4
.L_127:
        /*0044*/ 	.byte	0x03, 0x19
        /*0046*/ 	.short	0x0010


	//----- nvinfo : EIATTR_PARAM_CBANK
	.align		4
        /*0048*/ 	.byte	0x04, 0x0a
        /*004a*/ 	.short	(.L_129 - .L_128)
	.align		4
.L_128:
        /*004c*/ 	.word	index@(.nv.constant0._Z8MaxPool1PfS_)
        /*0050*/ 	.short	0x0380
        /*0052*/ 	.short	0x0010


	//----- nvinfo : EIATTR_SW_WAR
	.align		4
.L_129:
        /*0054*/ 	.byte	0x04, 0x36
        /*0056*/ 	.short	(.L_131 - .L_130)
.L_130:
        /*0058*/ 	.word	0x00000008
.L_131:


//--------------------- .nv.info._Z10Conv2_ReLuPfS_S_S_ --------------------------
	.section	.nv.info._Z10Conv2_ReLuPfS_S_S_,"",@"SHT_CUDA_INFO"
	.sectionflags	@""
	.align	4


	//----- nvinfo : EIATTR_CUDA_API_VERSION
	.align		4
        /*0000*/ 	.byte	0x04, 0x37
        /*0002*/ 	.short	(.L_133 - .L_132)
.L_132:
        /*0004*/ 	.word	0x00000082


	//----- nvinfo : EIATTR_KPARAM_INFO
	.align		4
.L_133:
        /*0008*/ 	.byte	0x04, 0x17
        /*000a*/ 	.short	(.L_135 - .L_134)
.L_134:
        /*000c*/ 	.word	0x00000000
        /*0010*/ 	.short	0x0003
        /*0012*/ 	.short	0x0018
        /*0014*/ 	.byte	0x00, 0xf5, 0x21, 0x00


	//----- nvinfo : EIATTR_KPARAM_INFO
	.align		4
.L_135:
        /*0018*/ 	.byte	0x04, 0x17
        /*001a*/ 	.short	(.L_137 - .L_136)
.L_136:
        /*001c*/ 	.word	0x00000000
        /*0020*/ 	.short	0x0002
        /*0022*/ 	.short	0x0010
        /*0024*/ 	.byte	0x00, 0xf5, 0x21, 0x00


	//----- nvinfo : EIATTR_KPARAM_INFO
	.align		4
.L_137:
        /*0028*/ 	.byte	0x04, 0x17
        /*002a*/ 	.short	(.L_139 - .L_138)
.L_138:
        /*002c*/ 	.word	0x00000000
        /*0030*/ 	.short	0x0001
        /*0032*/ 	.short	0x0008
        /*0034*/ 	.byte	0x00, 0xf5, 0x21, 0x00


	//----- nvinfo : EIATTR_KPARAM_INFO
	.align		4
.L_139:
        /*0038*/ 	.byte	0x04, 0x17
        /*003a*/ 	.short	(.L_141 - .L_140)
.L_140:
        /*003c*/ 	.word	0x00000000
        /*0040*/ 	.short	0x0000
        /*0042*/ 	.short	0x0000
        /*0044*/ 	.byte	0x00, 0xf5, 0x21, 0x00


	//----- nvinfo : EIATTR_SPARSE_MMA_MASK
	.align		4
.L_141:
        /*0048*/ 	.byte	0x03, 0x50
        /*004a*/ 	.short	0x0000


	//----- nvinfo : EIATTR_MAXREG_COUNT
	.align		4
        /*004c*/ 	.byte	0x03, 0x1b
        /*004e*/ 	.short	0x00ff


	//----- nvinfo : EIATTR_NUM_BARRIERS
	.align		4
        /*0050*/ 	.byte	0x02, 0x4c
        /*0052*/ 	.byte	0x01
	.zero		1


	//----- nvinfo : EIATTR_MERCURY_ISA_VERSION
	.align		4
        /*0054*/ 	.byte	0x03, 0x5f
        /*0056*/ 	.short	0x0101


	//----- nvinfo : EIATTR_VRC_CTA_INIT_COUNT
	.align		4
        /*0058*/ 	.byte	0x02, 0x4a
	.zero		1
	.zero		1


	//----- nvinfo : EIATTR_EXIT_INSTR_OFFSETS
	.align		4
        /*005c*/ 	.byte	0x04, 0x1c
        /*005e*/ 	.short	(.L_143 - .L_142)


	//   ....[0]....
.L_142:
        /*0060*/ 	.word	0x00003330


	//----- nvinfo : EIATTR_CRS_STACK_SIZE
	.align		4
.L_143:
        /*0064*/ 	.byte	0x04, 0x1e
        /*0066*/ 	.short	(.L_145 - .L_144)
.L_144:
        /*0068*/ 	.word	0x00000000


	//----- nvinfo : EIATTR_CBANK_PARAM_SIZE
	.align		4
.L_145:
        /*006c*/ 	.byte	0x03, 0x19
        /*006e*/ 	.short	0x0020


	//----- nvinfo : EIATTR_PARAM_CBANK
	.align		4
        /*0070*/ 	.byte	0x04, 0x0a
        /*0072*/ 	.short	(.L_147 - .L_146)
	.align		4
.L_146:
        /*0074*/ 	.word	index@(.nv.constant0._Z10Conv2_ReLuPfS_S_S_)
        /*0078*/ 	.short	0x0380
        /*007a*/ 	.short	0x0020


	//----- nvinfo : EIATTR_SW_WAR
	.align		4
.L_147:
        /*007c*/ 	.byte	0x04, 0x36
        /*007e*/ 	.short	(.L_149 - .L_148)
.L_148:
        /*0080*/ 	.word	0x00000008
.L_149:


//--------------------- .nv.info._Z10Conv1_ReLuPfS_S_S_ --------------------------
	.section	.nv.info._Z10Conv1_ReLuPfS_S_S_,"",@"SHT_CUDA_INFO"
	.sectionflags	@""
	.align	4


	//----- nvinfo : EIATTR_CUDA_API_VERSION
	.align		4
        /*0000*/ 	.byte	0x04, 0x37
        /*0002*/ 	.short	(.L_151 - .L_150)
.L_150:
        /*0004*/ 	.word	0x00000082


	//----- nvinfo : EIATTR_KPARAM_INFO
	.align		4
.L_151:
        /*0008*/ 	.byte	0x04, 0x17
        /*000a*/ 	.short	(.L_153 - .L_152)
.L_152:
        /*000c*/ 	.word	0x00000000
        /*0010*/ 	.short	0x0003
        /*0012*/ 	.short	0x0018
        /*0014*/ 	.byte	0x00, 0xf5, 0x21, 0x00


	//----- nvinfo : EIATTR_KPARAM_INFO
	.align		4
.L_153:
        /*0018*/ 	.byte	0x04, 0x17
        /*001a*/ 	.short	(.L_155 - .L_154)
.L_154:
        /*001c*/ 	.word	0x00000000
        /*0020*/ 	.short	0x0002
        /*0022*/ 	.short	0x0010
        /*0024*/ 	.byte	0x00, 0xf5, 0x21, 0x00


	//----- nvinfo : EIATTR_KPARAM_INFO
	.align		4
.L_155:
        /*0028*/ 	.byte	0x04, 0x17
        /*002a*/ 	.short	(.L_157 - .L_156)
.L_156:
        /*002c*/ 	.word	0x00000000
        /*0030*/ 	.short	0x0001
        /*0032*/ 	.short	0x0008
        /*0034*/ 	.byte	0x00, 0xf5, 0x21, 0x00


	//----- nvinfo : EIATTR_KPARAM_INFO
	.align		4
.L_157:
        /*0038*/ 	.byte	0x04, 0x17
        /*003a*/ 	.short	(.L_159 - .L_158)
.L_158:
        /*003c*/ 	.word	0x00000000
        /*0040*/ 	.short	0x0000
        /*0042*/ 	.short	0x0000
        /*0044*/ 	.byte	0x00, 0xf5, 0x21, 0x00


	//----- nvinfo : EIATTR_SPARSE_MMA_MASK
	.align		4
.L_159:
        /*0048*/ 	.byte	0x03, 0x50
        /*004a*/ 	.short	0x0000


	//----- nvinfo : EIATTR_MAXREG_COUNT
	.align		4
        /*004c*/ 	.byte	0x03, 0x1b
        /*004e*/ 	.short	0x00ff


	//----- nvinfo : EIATTR_NUM_BARRIERS
	.align		4
        /*0050*/ 	.byte	0x02, 0x4c
        /*0052*/ 	.byte	0x01
	.zero		1


	//----- nvinfo : EIATTR_MERCURY_ISA_VERSION
	.align		4
        /*0054*/ 	.byte	0x03, 0x5f
        /*0056*/ 	.short	0x0101


	//----- nvinfo : EIATTR_VRC_CTA_INIT_COUNT
	.align		4
        /*0058*/ 	.byte	0x02, 0x4a
	.zero		1
	.zero		1


	//----- nvinfo : EIATTR_EXIT_INSTR_OFFSETS
	.align		4
        /*005c*/ 	.byte	0x04, 0x1c
        /*005e*/ 	.short	(.L_161 - .L_160)


	//   ....[0]....
.L_160:
        /*0060*/ 	.word	0x00001f60


	//----- nvinfo : EIATTR_CRS_STACK_SIZE
	.align		4
.L_161:
        /*0064*/ 	.byte	0x04, 0x1e
        /*0066*/ 	.short	(.L_163 - .L_162)
.L_162:
        /*0068*/ 	.word	0x00000000


	//----- nvinfo : EIATTR_CBANK_PARAM_SIZE
	.align		4
.L_163:
        /*006c*/ 	.byte	0x03, 0x19
        /*006e*/ 	.short	0x0020


	//----- nvinfo : EIATTR_PARAM_CBANK
	.align		4
        /*0070*/ 	.byte	0x04, 0x0a
        /*0072*/ 	.short	(.L_165 - .L_164)
	.align		4
.L_164:
        /*0074*/ 	.word	index@(.nv.constant0._Z10Conv1_ReLuPfS_S_S_)
        /*0078*/ 	.short	0x0380
        /*007a*/ 	.short	0x0020


	//----- nvinfo : EIATTR_SW_WAR
	.align		4
.L_165:
        /*007c*/ 	.byte	0x04, 0x36
        /*007e*/ 	.short	(.L_167 - .L_166)
.L_166:
        /*0080*/ 	.word	0x00000008
.L_167:


//--------------------- .nv.callgraph             --------------------------
	.section	.nv.callgraph,"",@"SHT_CUDA_CALLGRAPH"
	.align	4
	.sectionentsize	8
	.align		4
        /*0000*/ 	.word	0x00000000
	.align		4
        /*0004*/ 	.word	0xffffffff
	.align		4
        /*0008*/ 	.word	0x00000000
	.align		4
        /*000c*/ 	.word	0xfffffffe
	.align		4
        /*0010*/ 	.word	0x00000000
	.align		4
        /*0014*/ 	.word	0xfffffffd
	.align		4
        /*0018*/ 	.word	0x00000000
	.align		4
        /*001c*/ 	.word	0xfffffffc


//--------------------- .text._Z12Linear3_ReLuPfS_S_S_ --------------------------
	.section	.text._Z12Linear3_ReLuPfS_S_S_,"ax",@progbits
	.align	128
        .global         _Z12Linear3_ReLuPfS_S_S_
        .type           _Z12Linear3_ReLuPfS_S_S_,@function
        .size           _Z12Linear3_ReLuPfS_S_S_,(.L_x_81 - _Z12Linear3_ReLuPfS_S_S_)
        .other          _Z12Linear3_ReLuPfS_S_S_,@"STO_CUDA_ENTRY STV_DEFAULT"
_Z12Linear3_ReLuPfS_S_S_:
.text._Z12Linear3_ReLuPfS_S_S_:
[----:B------:R-:W-:Y:S01]  /*0000*/  LDC R1, c[0x0][0x37c] ;  /* 0x0000df00ff017b82 */ /* 0x000fe20000000800 */
[----:B------:R-:W0:Y:S07]  /*0010*/  S2R R22, SR_TID.Y ;  /* 0x0000000000167919 */ /* 0x000e2e0000002200 */
[----:B------:R-:W1:Y:S01]  /*0020*/  S2UR UR7, SR_CTAID.X ;  /* 0x00000000000779c3 */ /* 0x000e620000002500 */
[----:B------:R-:W2:Y:S01]  /*0030*/  LDCU.64 UR8, c[0x0][0x380] ;  /* 0x00007000ff0877ac */ /* 0x000ea20008000a00 */
[----:B------:R-:W-:Y:S01]  /*0040*/  IMAD.MOV.U32 R23, RZ, RZ, 0x1 ;  /* 0x00000001ff177424 */ /* 0x000fe200078e00ff */
[----:B------:R-:W3:Y:S01]  /*0050*/  S2R R17, SR_TID.X ;  /* 0x0000000000117919 */ /* 0x000ee20000002100 */
[----:B------:R-:W4:Y:S04]  /*0060*/  LDCU.64 UR10, c[0x0][0x380] ;  /* 0x00007000ff0a77ac */ /* 0x000f280008000a00 */
[----:B------:R-:W5:Y:S01]  /*0070*/  LDC.64 R8, c[0x0][0x390] ;  /* 0x0000e400ff087b82 */ /* 0x000f620000000a00 */
[----:B-1----:R-:W-:-:S02]  /*0080*/  UIMAD UR4, UR7, 0x54, URZ ;  /* 0x00000054070478a4 */ /* 0x002fc4000f8e02ff */
[----:B------:R-:W-:Y:S01]  /*0090*/  UIMAD UR6, UR7, 0xa, URZ ;  /* 0x0000000a070678a4 */ /* 0x000fe2000f8e02ff */
[----:B0-----:R-:W-:-:S05]  /*00a0*/  IMAD.SHL.U32 R0, R22, 0x20, RZ ;  /* 0x0000002016007824 */ /* 0x001fca00078e00ff */
[----:B------:R-:W-:Y:S02]  /*00b0*/  MOV R24, UR6 ;  /* 0x0000000600187c02 */ /* 0x000fe40008000f00 */
[----:B---3--:R-:W-:Y:S01]  /*00c0*/  LEA R3, R22, R17, 0x3 ;  /* 0x0000001116037211 */ /* 0x008fe200078e18ff */
[----:B------:R-:W-:-:S03]  /*00d0*/  IMAD R5, R17, 0x4, R0 ;  /* 0x0000000411057824 */ /* 0x000fc600078e0200 */
[----:B------:R-:W-:Y:S02]  /*00e0*/  SHF.L.U32 R3, R3, 0x1, RZ ;  /* 0x0000000103037819 */ /* 0x000fe400000006ff */
[----:B------:R-:W-:Y:S02]  /*00f0*/  IADD3 R0, P1, PT, R5, UR4, RZ ;  /* 0x0000000405007c10 */ /* 0x000fe4000ff3e0ff */
[----:B------:R-:W-:Y:S01]  /*0100*/  IADD3 R2, P0, PT, R3, UR4, RZ ;  /* 0x0000000403027c10 */ /* 0x000fe2000ff1e0ff */
[----:B------:R-:W0:Y:S02]  /*0110*/  LDCU.64 UR4, c[0x0][0x398] ;  /* 0x00007300ff0477ac */ /* 0x000e240008000a00 */
[----:B------:R-:W-:Y:S01]  /*0120*/  IMAD.X R7, RZ, RZ, RZ, P1 ;  /* 0x000000ffff077224 */ /* 0x000fe200008e06ff */
[----:B--2---:R-:W-:Y:S02]  /*0130*/  LEA R26, P1, R0, UR8, 0x2 ;  /* 0x00000008001a7c11 */ /* 0x004fe4000f8210ff */
[----:B------:R-:W-:-:S02]  /*0140*/  IADD3.X R11, PT, PT, RZ, RZ, RZ, P0, !PT ;  /* 0x000000ffff0b7210 */ /* 0x000fc400007fe4ff */
[----:B------:R-:W-:Y:S02]  /*0150*/  LEA R28, P0, R2, UR8, 0x2 ;  /* 0x00000008021c7c11 */ /* 0x000fe4000f8010ff */
[----:B------:R-:W-:Y:S02]  /*0160*/  LEA.HI.X R27, R0, UR9, R7, 0x2, P1 ;  /* 0x00000009001b7c11 */ /* 0x000fe400088f1407 */
[C---:B------:R-:W-:Y:S01]  /*0170*/  IADD3 R7, PT, PT, R5.reuse, -0x80, RZ ;  /* 0xffffff8005077810 */ /* 0x040fe20007ffe0ff */
[----:B-----5:R-:W-:Y:S01]  /*0180*/  IMAD.WIDE.U32 R4, R5, 0x4, R8 ;  /* 0x0000000405047825 */ /* 0x020fe200078e0008 */
[----:B------:R-:W-:Y:S01]  /*0190*/  LEA.HI.X R29, R2, UR9, R11, 0x2, P0 ;  /* 0x00000009021d7c11 */ /* 0x000fe200080f140b */
[----:B------:R-:W1:Y:S02]  /*01a0*/  LDCU.64 UR8, c[0x0][0x358] ;  /* 0x00006b00ff0877ac */ /* 0x000e640008000a00 */
[C---:B------:R-:W-:Y:S01]  /*01b0*/  VIADD R11, R3.reuse, 0xffffffc0 ;  /* 0xffffffc0030b7836 */ /* 0x040fe20000000000 */
[----:B------:R-:W-:Y:S01]  /*01c0*/  IADD3 R0, P0, PT, R4, 0x100, RZ ;  /* 0x0000010004007810 */ /* 0x000fe20007f1e0ff */
[----:B------:R-:W-:Y:S01]  /*01d0*/  IMAD.WIDE.U32 R2, R3, 0x4, R8 ;  /* 0x0000000403027825 */ /* 0x000fe200078e0008 */
[----:B0-----:R-:W-:-:S02]  /*01e0*/  UIADD3 UR4, UP0, UPT, UR4, 0x4, URZ ;  /* 0x0000000404047890 */ /* 0x001fc4000ff1e0ff */
[----:B------:R-:W-:Y:S01]  /*01f0*/  IADD3.X R4, PT, PT, RZ, R5, RZ, P0, !PT ;  /* 0x00000005ff047210 */ /* 0x000fe200007fe4ff */
[--C-:B------:R-:W-:Y:S01]  /*0200*/  IMAD.WIDE.U32 R6, R7, 0x4, R8.reuse ;  /* 0x0000000407067825 */ /* 0x100fe200078e0008 */
[----:B------:R-:W-:Y:S01]  /*0210*/  UIADD3.X UR5, UPT, UPT, URZ, UR5, URZ, UP0, !UPT ;  /* 0x00000005ff057290 */ /* 0x000fe200087fe4ff */
[----:B------:R-:W-:Y:S02]  /*0220*/  ISETP.NE.AND P0, PT, R17, RZ, PT ;  /* 0x000000ff1100720c */ /* 0x000fe40003f05270 */
[----:B------:R-:W-:Y:S01]  /*0230*/  IMAD.WIDE.U32 R8, R11, 0x4, R8 ;  /* 0x000000040b087825 */ /* 0x000fe200078e0008 */
[----:B------:R-:W-:Y:S02]  /*0240*/  IADD3 R5, P1, PT, R6, 0x250, RZ ;  /* 0x0000025006057810 */ /* 0x000fe40007f3e0ff */
[----:B------:R-:W-:Y:S01]  /*0250*/  ISETP.EQ.AND P0, PT, R22, 0x4, !P0 ;  /* 0x000000041600780c */ /* 0x000fe20004702270 */
[----:B------:R-:W-:Y:S01]  /*0260*/  IMAD.U32 R30, RZ, RZ, UR4 ;  /* 0x00000004ff1e7e24 */ /* 0x000fe2000f8e00ff */
[----:B------:R-:W-:Y:S01]  /*0270*/  IADD3 R6, P2, PT, R8, 0x150, RZ ;  /* 0x0000015008067810 */ /* 0x000fe20007f5e0ff */
[----:B------:R-:W-:Y:S01]  /*0280*/  IMAD.X R7, RZ, RZ, R7, P1 ;  /* 0x000000ffff077224 */ /* 0x000fe200008e0607 */
[----:B------:R-:W-:-:S02]  /*0290*/  MOV R31, UR5 ;  /* 0x00000005001f7c02 */ /* 0x000fc40008000f00 */
[----:B-1--4-:R-:W-:-:S09]  /*02a0*/  IADD3.X R16, PT, PT, RZ, R9, RZ, P2, !PT ;  /* 0x00000009ff107210 */ /* 0x012fd200017fe4ff */
.L_x_5:
[----:B------:R-:W-:Y:S01]  /*02b0*/  ISETP.GT.U32.AND P1, PT, R22, 0x3, PT ;  /* 0x000000031600780c */ /* 0x000fe20003f24070 */
[----:B------:R-:W-:-:S12]  /*02c0*/  BSSY B0, `(.L_x_0) ;  /* 0x000005a000007945 */ /* 0x000fd80003800000 */
[----:B0-----:R-:W-:Y:S05]  /*02d0*/  @P1 BRA `(.L_x_1) ;  /* 0x0000000000901947 */ /* 0x001fea0003800000 */
[----:B------:R-:W-:Y:S01]  /*02e0*/  IMAD R8, R22, 0x8, R17 ;  /* 0x0000000816087824 */ /* 0x000fe200078e0211 */
[----:B------:R-:W2:Y:S04]  /*02f0*/  LDG.E.64 R18, desc[UR8][R28.64] ;  /* 0x000000081c127981 */ /* 0x000ea8000c1e1b00 */
[----:B------:R-:W-:Y:S01]  /*0300*/  ISETP.GT.U32.AND P2, PT, R8, 0x4, PT ;  /* 0x000000040800780c */ /* 0x000fe20003f44070 */
[----:B------:R-:W2:-:S12]  /*0310*/  LDG.E.64 R20, desc[UR8][R2.64] ;  /* 0x0000000802147981 */ /* 0x000e98000c1e1b00 */
[----:B------:R-:W-:Y:S01]  /*0320*/  @!P2 MOV R12, R0 ;  /* 0x00000000000ca202 */ /* 0x000fe20000000f00 */
[----:B------:R-:W-:Y:S01]  /*0330*/  @!P2 IMAD.MOV.U32 R13, RZ, RZ, R4 ;  /* 0x000000ffff0da224 */ /* 0x000fe200078e0004 */
[----:B------:R-:W3:Y:S05]  /*0340*/  @!P2 LDG.E.128 R8, desc[UR8][R26.64+0x100] ;  /* 0x000100081a08a981 */ /* 0x000eea000c1e1d00 */
[----:B------:R-:W3:Y:S01]  /*0350*/  @!P2 LDG.E.128 R12, desc[UR8][R12.64] ;  /* 0x000000080c0ca981 */ /* 0x000ee2000c1e1d00 */
[----:B------:R-:W-:Y:S01]  /*0360*/  UMOV UR4, 0xffffffff ;  /* 0xffffffff00047882 */ /* 0x000fe20000000000 */
[----:B------:R-:W-:Y:S01]  /*0370*/  LOP3.LUT P1, RZ, R22, R17, RZ, 0xfc, !PT ;  /* 0x0000001116ff7212 */ /* 0x000fe2000782fcff */
[----:B--2---:R-:W-:-:S04]  /*0380*/  FMUL R19, R19, R21 ;  /* 0x0000001513137220 */ /* 0x004fc80000400000 */
[----:B------:R-:W-:Y:S01]  /*0390*/  FFMA R18, R18, R20, R19 ;  /* 0x0000001412127223 */ /* 0x000fe20000000013 */
[----:B---3--:R-:W-:-:S04]  /*03a0*/  @!P2 FMUL R9, R9, R13 ;  /* 0x0000000d0909a220 */ /* 0x008fc80000400000 */
[----:B------:R-:W-:-:S04]  /*03b0*/  @!P2 FFMA R9, R8, R12, R9 ;  /* 0x0000000c0809a223 */ /* 0x000fc80000000009 */
[----:B------:R-:W-:Y:S01]  /*03c0*/  @!P2 FFMA R10, R10, R14, R9 ;  /* 0x0000000e0a0aa223 */ /* 0x000fe20000000009 */
[----:B------:R-:W-:-:S03]  /*03d0*/  FADD R18, RZ, R18 ;  /* 0x00000012ff127221 */ /* 0x000fc60000000000 */
[----:B------:R-:W-:-:S04]  /*03e0*/  @!P2 FFMA R11, R11, R15, R10 ;  /* 0x0000000f0b0ba223 */ /* 0x000fc8000000000a */
[----:B------:R-:W-:Y:S01]  /*03f0*/  @!P2 FADD R18, R18, R11 ;  /* 0x0000000b1212a221 */ /* 0x000fe20000000000 */
[----:B------:R-:W-:Y:S06]  /*0400*/  BRA.DIV UR4, `(.L_x_2) ;  /* 0x0000000604587947 */ /* 0x000fec000b800000 */
[----:B------:R-:W0:Y:S02]  /*0410*/  SHFL.DOWN PT, R9, R18, 0x10, 0x1f ;  /* 0x0a001f0012097f89 */ /* 0x000e2400000e0000 */
[----:B0-----:R-:W-:-:S05]  /*0420*/  FADD R11, R9, R18 ;  /* 0x00000012090b7221 */ /* 0x001fca0000000000 */
[----:B------:R-:W0:Y:S02]  /*0430*/  SHFL.DOWN PT, R12, R11, 0x8, 0x1f ;  /* 0x09001f000b0c7f89 */ /* 0x000e2400000e0000 */
[----:B0-----:R-:W-:-:S05]  /*0440*/  FADD R12, R11, R12 ;  /* 0x0000000c0b0c7221 */ /* 0x001fca0000000000 */
[----:B------:R-:W0:Y:S02]  /*0450*/  SHFL.DOWN PT, R13, R12, 0x4, 0x1f ;  /* 0x08801f000c0d7f89 */ /* 0x000e2400000e0000 */
[----:B0-----:R-:W-:-:S05]  /*0460*/  FADD R13, R12, R13 ;  /* 0x0000000d0c0d7221 */ /* 0x001fca0000000000 */
[----:B------:R-:W0:Y:S02]  /*0470*/  SHFL.DOWN PT, R14, R13, 0x2, 0x1f ;  /* 0x08401f000d0e7f89 */ /* 0x000e2400000e0000 */
[----:B0-----:R-:W-:-:S05]  /*0480*/  FADD R14, R13, R14 ;  /* 0x0000000e0d0e7221 */ /* 0x001fca0000000000 */
[----:B------:R0:W1:Y:S02]  /*0490*/  SHFL.DOWN PT, R15, R14, 0x1, 0x1f ;  /* 0x08201f000e0f7f89 */ /* 0x00006400000e0000 */
.L_x_12:
[----:B-1----:R-:W-:Y:S01]  /*04a0*/  FADD R11, R14, R15 ;  /* 0x0000000f0e0b7221 */ /* 0x002fe20000000000 */
[----:B------:R-:W-:Y:S06]  /*04b0*/  @P1 BRA `(.L_x_3) ;  /* 0x0000000000e81947 */ /* 0x000fec0003800000 */
[----:B------:R-:W2:Y:S01]  /*04c0*/  LDG.E R10, desc[UR8][R30.64+-0x4] ;  /* 0xfffffc081e0a7981 */ /* 0x000ea2000c1e1900 */
[----:B------:R-:W1:Y:S02]  /*04d0*/  LDC.64 R8, c[0x0][0x388] ;  /* 0x0000e200ff087b82 */ /* 0x000e640000000a00 */
[----:B-1----:R-:W-:-:S04]  /*04e0*/  IMAD.WIDE.U32 R8, R24, 0x4, R8 ;  /* 0x0000000418087825 */ /* 0x002fc800078e0008 */
[----:B--2---:R-:W-:-:S05]  /*04f0*/  FADD R11, R11, R10 ;  /* 0x0000000a0b0b7221 */ /* 0x004fca0000000000 */
[----:B------:R1:W-:Y:S01]  /*0500*/  STG.E desc[UR8][R8.64], R11 ;  /* 0x0000000b08007986 */ /* 0x0003e2000c101908 */
[----:B------:R-:W-:Y:S05]  /*0510*/  BRA `(.L_x_3) ;  /* 0x0000000000d07947 */ /* 0x000fea0003800000 */
.L_x_1:
[----:B------:R-:W-:Y:S01]  /*0520*/  LEA R10, R22, R17, 0x3 ;  /* 0x00000011160a7211 */ /* 0x000fe200078e18ff */
[----:B------:R-:W-:-:S04]  /*0530*/  UIMAD UR4, UR7, 0x54, URZ ;  /* 0x00000054070478a4 */ /* 0x000fc8000f8e02ff */
[----:B------:R-:W-:-:S05]  /*0540*/  IMAD.SHL.U32 R8, R10, 0x2, RZ ;  /* 0x000000020a087824 */ /* 0x000fca00078e00ff */
[----:B------:R-:W-:-:S04]  /*0550*/  IADD3 R8, PT, PT, R8, -0x40, RZ ;  /* 0xffffffc008087810 */ /* 0x000fc80007ffe0ff */
[----:B------:R-:W-:Y:S02]  /*0560*/  IADD3 R8, P1, PT, R8, UR4, RZ ;  /* 0x0000000408087c10 */ /* 0x000fe4000ff3e0ff */
[----:B------:R-:W-:-:S03]  /*0570*/  IADD3 R10, PT, PT, R10, -0x20, RZ ;  /* 0xffffffe00a0a7810 */ /* 0x000fc60007ffe0ff */
[----:B------:R-:W-:Y:S01]  /*0580*/  IMAD.X R9, RZ, RZ, RZ, P1 ;  /* 0x000000ffff097224 */ /* 0x000fe200008e06ff */
[----:B------:R-:W-:-:S04]  /*0590*/  LEA R20, P1, R8, UR10, 0x2 ;  /* 0x0000000a08147c11 */ /* 0x000fc8000f8210ff */
[----:B------:R-:W-:Y:S01]  /*05a0*/  LEA.HI.X R21, R8, UR11, R9, 0x2, P1 ;  /* 0x0000000b08157c11 */ /* 0x000fe200088f1409 */
[----:B------:R-:W-:Y:S01]  /*05b0*/  IMAD.MOV.U32 R9, RZ, RZ, R16 ;  /* 0x000000ffff097224 */ /* 0x000fe200078e0010 */
[----:B------:R-:W-:Y:S01]  /*05c0*/  ISETP.GT.U32.AND P1, PT, R10, 0x4, PT ;  /* 0x000000040a00780c */ /* 0x000fe20003f24070 */
[----:B------:R-:W-:Y:S01]  /*05d0*/  IMAD.SHL.U32 R10, R22, 0x20, RZ ;  /* 0x00000020160a7824 */ /* 0x000fe200078e00ff */
[----:B------:R-:W-:Y:S02]  /*05e0*/  MOV R8, R6 ;  /* 0x0000000600087202 */ /* 0x000fe40000000f00 */
[----:B------:R-:W2:Y:S04]  /*05f0*/  LDG.E.64 R20, desc[UR8][R20.64] ;  /* 0x0000000814147981 */ /* 0x000ea8000c1e1b00 */
[----:B------:R0:W2:Y:S05]  /*0600*/  LDG.E.64 R18, desc[UR8][R8.64] ;  /* 0x0000000808127981 */ /* 0x0000aa000c1e1b00 */
[----:B------:R-:W-:-:S05]  /*0610*/  @!P1 LEA R10, R17, R10, 0x2 ;  /* 0x0000000a110a9211 */ /* 0x000fca00078e10ff */
[----:B------:R-:W-:-:S05]  /*0620*/  @!P1 VIADD R10, R10, 0xffffff80 ;  /* 0xffffff800a0a9836 */ /* 0x000fca0000000000 */
[----:B------:R-:W-:-:S04]  /*0630*/  @!P1 IADD3 R10, P2, PT, R10, UR4, RZ ;  /* 0x000000040a0a9c10 */ /* 0x000fc8000ff5e0ff */
[----:B------:R-:W-:Y:S02]  /*0640*/  @!P1 IADD3.X R11, PT, PT, RZ, RZ, RZ, P2, !PT ;  /* 0x000000ffff0b9210 */ /* 0x000fe400017fe4ff */
[C---:B------:R-:W-:Y:S01]  /*0650*/  @!P1 LEA R12, P2, R10.reuse, UR10, 0x2 ;  /* 0x0000000a0a0c9c11 */ /* 0x040fe2000f8410ff */
[----:B0-----:R-:W-:Y:S01]  /*0660*/  @!P1 IMAD.MOV.U32 R8, RZ, RZ, R5 ;  /* 0x000000ffff089224 */ /* 0x001fe200078e0005 */
[----:B------:R-:W-:Y:S02]  /*0670*/  @!P1 MOV R9, R7 ;  /* 0x0000000700099202 */ /* 0x000fe40000000f00 */
[----:B------:R-:W-:-:S04]  /*0680*/  @!P1 LEA.HI.X R13, R10, UR11, R11, 0x2, P2 ;  /* 0x0000000b0a0d9c11 */ /* 0x000fc800090f140b */
[----:B------:R-:W3:Y:S04]  /*0690*/  @!P1 LDG.E.128 R8, desc[UR8][R8.64] ;  /* 0x0000000808089981 */ /* 0x000ee8000c1e1d00 */
[----:B------:R-:W3:Y:S01]  /*06a0*/  @!P1 LDG.E.128 R12, desc[UR8][R12.64+0x100] ;  /* 0x000100080c0c9981 */ /* 0x000ee2000c1e1d00 */
[----:B------:R-:W-:Y:S01]  /*06b0*/  UMOV UR4, 0xffffffff ;  /* 0xffffffff00047882 */ /* 0x000fe20000000000 */
[----:B--2---:R-:W-:-:S04]  /*06c0*/  FMUL R19, R21, R19 ;  /* 0x0000001315137220 */ /* 0x004fc80000400000 */
[----:B------:R-:W-:-:S04]  /*06d0*/  FFMA R18, R20, R18, R19 ;  /* 0x0000001214127223 */ /* 0x000fc80000000013 */
[----:B------:R-:W-:Y:S01]  /*06e0*/  FADD R18, RZ, R18 ;  /* 0x00000012ff127221 */ /* 0x000fe20000000000 */
[----:B---3--:R-:W-:-:S04]  /*06f0*/  @!P1 FMUL R19, R13, R9 ;  /* 0x000000090d139220 */ /* 0x008fc80000400000 */
[----:B------:R-:W-:-:S04]  /*0700*/  @!P1 FFMA R19, R12, R8, R19 ;  /* 0x000000080c139223 */ /* 0x000fc80000000013 */
[----:B------:R-:W-:-:S04]  /*0710*/  @!P1 FFMA R10, R14, R10, R19 ;  /* 0x0000000a0e0a9223 */ /* 0x000fc80000000013 */
        /* <DEDUP_REMOVED lines=12> */
.L_x_19:
[----:B-1----:R-:W-:Y:S01]  /*07e0*/  FADD R11, R14, R15 ;  /* 0x0000000f0e0b7221 */ /* 0x002fe20000000000 */
[----:B------:R-:W-:Y:S06]  /*07f0*/  @!P0 BRA `(.L_x_3) ;  /* 0x0000000000188947 */ /* 0x000fec0003800000 */
[----:B------:R-:W2:Y:S01]  /*0800*/  LDG.E R10, desc[UR8][R30.64] ;  /* 0x000000081e0a7981 */ /* 0x000ea2000c1e1900 */
[----:B------:R-:W1:Y:S01]  /*0810*/  LDC.64 R8, c[0x0][0x388] ;  /* 0x0000e200ff087b82 */ /* 0x000e620000000a00 */
[----:B------:R-:W-:-:S05]  /*0820*/  IADD3 R13, PT, PT, R24, 0x1, RZ ;  /* 0x00000001180d7810 */ /* 0x000fca0007ffe0ff */
[----:B-1----:R-:W-:-:S04]  /*0830*/  IMAD.WIDE.U32 R8, R13, 0x4, R8 ;  /* 0x000000040d087825 */ /* 0x002fc800078e0008 */
[----:B--2---:R-:W-:-:S05]  /*0840*/  FADD R11, R11, R10 ;  /* 0x0000000a0b0b7221 */ /* 0x004fca0000000000 */
[----:B------:R2:W-:Y:S02]  /*0850*/  STG.E desc[UR8][R8.64], R11 ;  /* 0x0000000b08007986 */ /* 0x0005e4000c101908 */
.L_x_3:
[----:B------:R-:W-:Y:S05]  /*0860*/  BSYNC B0 ;  /* 0x0000000000007941 */ /* 0x000fea0003800000 */
.L_x_0:
[C---:B-12---:R-:W-:Y:S01]  /*0870*/  VIADD R8, R23.reuse, 0xffffffff ;  /* 0xffffffff17087836 */ /* 0x046fe20000000000 */
[----:B------:R-:W-:Y:S01]  /*0880*/  IADD3 R30, P3, PT, R30, 0x8, RZ ;  /* 0x000000081e1e7810 */ /* 0x000fe20007f7e0ff */
[----:B------:R-:W-:Y:S01]  /*0890*/  VIADD R23, R23, 0x2 ;  /* 0x0000000217177836 */ /* 0x000fe20000000000 */
[----:B------:R-:W-:Y:S02]  /*08a0*/  IADD3 R0, P4, PT, R0, 0x2a0, RZ ;  /* 0x000002a000007810 */ /* 0x000fe40007f9e0ff */
[----:B------:R-:W-:Y:S02]  /*08b0*/  ISETP.GE.U32.AND P1, PT, R8, 0x8, PT ;  /* 0x000000080800780c */ /* 0x000fe40003f26070 */
[----:B------:R-:W-:Y:S01]  /*08c0*/  IADD3.X R31, PT, PT, RZ, R31, RZ, P3, !PT ;  /* 0x0000001fff1f7210 */ /* 0x000fe20001ffe4ff */
[----:B------:R-:W-:Y:S01]  /*08d0*/  IMAD.X R4, RZ, RZ, R4, P4 ;  /* 0x000000ffff047224 */ /* 0x000fe200020e0604 */
[----:B------:R-:W-:Y:S02]  /*08e0*/  IADD3 R5, P2, PT, R5, 0x2a0, RZ ;  /* 0x000002a005057810 */ /* 0x000fe40007f5e0ff */
[----:B------:R-:W-:-:S02]  /*08f0*/  IADD3 R6, P3, PT, R6, 0x2a0, RZ ;  /* 0x000002a006067810 */ /* 0x000fc40007f7e0ff */
[----:B------:R-:W-:Y:S02]  /*0900*/  IADD3 R2, P5, PT, R2, 0x2a0, RZ ;  /* 0x000002a002027810 */ /* 0x000fe40007fbe0ff */
[----:B------:R-:W-:Y:S02]  /*0910*/  IADD3 R24, PT, PT, R24, 0x2, RZ ;  /* 0x0000000218187810 */ /* 0x000fe40007ffe0ff */
[----:B------:R-:W-:Y:S02]  /*0920*/  IADD3.X R7, PT, PT, RZ, R7, RZ, P2, !PT ;  /* 0x00000007ff077210 */ /* 0x000fe400017fe4ff */
[----:B------:R-:W-:Y:S02]  /*0930*/  IADD3.X R16, PT, PT, RZ, R16, RZ, P3, !PT ;  /* 0x00000010ff107210 */ /* 0x000fe40001ffe4ff */
[----:B------:R-:W-:Y:S01]  /*0940*/  IADD3.X R3, PT, PT, RZ, R3, RZ, P5, !PT ;  /* 0x00000003ff037210 */ /* 0x000fe20002ffe4ff */
[----:B------:R-:W-:Y:S06]  /*0950*/  @!P1 BRA `(.L_x_5) ;  /* 0xfffffff800549947 */ /* 0x000fec000383ffff */
[----:B------:R-:W-:Y:S05]  /*0960*/  EXIT ;  /* 0x000000000000794d */ /* 0x000fea0003800000 */
.L_x_2:
[----:B------:R-:W-:Y:S01]  /*0970*/  HFMA2 R9, -RZ, RZ, 0, 1.847743988037109375e-06 ;  /* 0x0000001fff097431 */ /* 0x000fe200000001ff */
[----:B------:R-:W-:Y:S01]  /*0980*/  BSSY B1, `(.L_x_6) ;  /* 0x0000007000017945 */ /* 0x000fe20003800000 */
[----:B------:R-:W-:Y:S01]  /*0990*/  MOV R11, R18 ;  /* 0x00000012000b7202 */ /* 0x000fe20000000f00 */
[----:B------:R-:W-:Y:S01]  /*09a0*/  IMAD.MOV.U32 R10, RZ, RZ, 0x10 ;  /* 0x00000010ff0a7424 */ /* 0x000fe200078e00ff */
[----:B------:R-:W-:-:S07]  /*09b0*/  MOV R8, 0xffffffff ;  /* 0xffffffff00087802 */ /* 0x000fce0000000f00 */
[----:B------:R-:W-:Y:S05]  /*09c0*/  WARPSYNC.COLLECTIVE R8, `(.L_x_7) ;  /* 0x0000000008087348 */ /* 0x000fea0003c00000 */
[----:B------:R0:W1:Y:S02]  /*09d0*/  SHFL.DOWN P2, R15, R11, R10, R9 ;  /* 0x0800000a0b0f7389 */ /* 0x0000640000040009 */
[----:B01----:R-:W-:Y:S05]  /*09e0*/  ENDCOLLECTIVE ;  /* 0x000000000000791b */ /* 0x003fea0003800000 */
.L_x_7:
[----:B------:R-:W-:Y:S05]  /*09f0*/  BSYNC B1 ;  /* 0x0000000000017941 */ /* 0x000fea0003800000 */
.L_x_6:
[----:B------:R-:W-:Y:S02]  /*0a00*/  IMAD.MOV.U32 R9, RZ, RZ, R15 ;  /* 0x000000ffff097224 */ /* 0x000fe400078e000f */
[----:B------:R-:W-:Y:S02]  /*0a10*/  HFMA2 R10, -RZ, RZ, 0, 4.76837158203125e-07 ;  /* 0x00000008ff0a7431 */ /* 0x000fe400000001ff */
[----:B------:R-:W-:Y:S02]  /*0a20*/  IMAD.MOV.U32 R8, RZ, RZ, -0x1 ;  /* 0xffffffffff087424 */ /* 0x000fe400078e00ff */
[----:B------:R-:W-:Y:S01]  /*0a30*/  FADD R11, R9, R18 ;  /* 0x00000012090b7221 */ /* 0x000fe20000000000 */
[----:B------:R-:W-:-:S07]  /*0a40*/  MOV R9, 0x1f ;  /* 0x0000001f00097802 */ /* 0x000fce0000000f00 */
[----:B------:R-:W-:Y:S05]  /*0a50*/  WARPSYNC.COLLECTIVE R8, `(.L_x_8) ;  /* 0x0000000008087348 */ /* 0x000fea0003c00000 */
[----:B------:R0:W1:Y:S02]  /*0a60*/  SHFL.DOWN P2, R15, R11, R10, R9 ;  /* 0x0800000a0b0f7389 */ /* 0x0000640000040009 */
[----:B01----:R-:W-:Y:S05]  /*0a70*/  ENDCOLLECTIVE ;  /* 0x000000000000791b */ /* 0x003fea0003800000 */
.L_x_8:
[----:B------:R-:W-:Y:S01]  /*0a80*/  IMAD.MOV.U32 R10, RZ, RZ, 0x4 ;  /* 0x00000004ff0a7424 */ /* 0x000fe200078e00ff */
[----:B------:R-:W-:-:S05]  /*0a90*/  MOV R12, R15 ;  /* 0x0000000f000c7202 */ /* 0x000fca0000000f00 */
[----:B------:R-:W-:-:S05]  /*0aa0*/  FADD R12, R11, R12 ;  /* 0x0000000c0b0c7221 */ /* 0x000fca0000000000 */
[----:B------:R-:W-:-:S07]  /*0ab0*/  MOV R11, R12 ;  /* 0x0000000c000b7202 */ /* 0x000fce0000000f00 */
[----:B------:R-:W-:Y:S05]  /*0ac0*/  WARPSYNC.COLLECTIVE R8, `(.L_x_9) ;  /* 0x0000000008087348 */ /* 0x000fea0003c00000 */
[----:B------:R0:W1:Y:S02]  /*0ad0*/  SHFL.DOWN P2, R15, R11, R10, R9 ;  /* 0x0800000a0b0f7389 */ /* 0x0000640000040009 */
[----:B01----:R-:W-:Y:S05]  /*0ae0*/  ENDCOLLECTIVE ;  /* 0x000000000000791b */ /* 0x003fea0003800000 */
.L_x_9:
[----:B------:R-:W-:Y:S01]  /*0af0*/  IMAD.MOV.U32 R10, RZ, RZ, 0x2 ;  /* 0x00000002ff0a7424 */ /* 0x000fe200078e00ff */
[----:B------:R-:W-:-:S05]  /*0b00*/  MOV R13, R15 ;  /* 0x0000000f000d7202 */ /* 0x000fca0000000f00 */
[----:B------:R-:W-:-:S05]  /*0b10*/  FADD R13, R12, R13 ;  /* 0x0000000d0c0d7221 */ /* 0x000fca0000000000 */
[----:B------:R-:W-:-:S07]  /*0b20*/  MOV R11, R13 ;  /* 0x0000000d000b7202 */ /* 0x000fce0000000f00 */
[----:B------:R-:W-:Y:S05]  /*0b30*/  WARPSYNC.COLLECTIVE R8, `(.L_x_10) ;  /* 0x0000000008087348 */ /* 0x000fea0003c00000 */
[----:B------:R0:W1:Y:S02]  /*0b40*/  SHFL.DOWN P2, R15, R11, R10, R9 ;  /* 0x0800000a0b0f7389 */ /* 0x0000640000040009 */
[----:B01----:R-:W-:Y:S05]  /*0b50*/  ENDCOLLECTIVE ;  /* 0x000000000000791b */ /* 0x003fea0003800000 */
.L_x_10:
[----:B------:R-:W-:Y:S01]  /*0b60*/  IMAD.MOV.U32 R10, RZ, RZ, 0x1 ;  /* 0x00000001ff0a7424 */ /* 0x000fe200078e00ff */
[----:B------:R-:W-:-:S05]  /*0b70*/  MOV R14, R15 ;  /* 0x0000000f000e7202 */ /* 0x000fca0000000f00 */
[----:B------:R-:W-:-:S05]  /*0b80*/  FADD R14, R13, R14 ;  /* 0x0000000e0d0e7221 */ /* 0x000fca0000000000 */
[----:B------:R-:W-:-:S07]  /*0b90*/  MOV R11, R14 ;  /* 0x0000000e000b7202 */ /* 0x000fce0000000f00 */
[----:B------:R-:W-:Y:S05]  /*0ba0*/  WARPSYNC.COLLECTIVE R8, `(.L_x_11) ;  /* 0x0000000008087348 */ /* 0x000fea0003c00000 */
[----:B------:R0:W1:Y:S02]  /*0bb0*/  SHFL.DOWN P2, R15, R11, R10, R9 ;  /* 0x0800000a0b0f7389 */ /* 0x0000640000040009 */
[----:B01----:R-:W-:Y:S05]  /*0bc0*/  ENDCOLLECTIVE ;  /* 0x000000000000791b */ /* 0x003fea0003800000 */
.L_x_11:
[----:B------:R-:W-:Y:S05]  /*0bd0*/  BRA `(.L_x_12) ;  /* 0xfffffff800307947 */ /* 0x000fea000383ffff */
.L_x_4:
[----:B------:R-:W-:Y:S01]  /*0be0*/  HFMA2 R10, -RZ, RZ, 0, 9.5367431640625e-07 ;  /* 0x00000010ff0a7431 */ /* 0x000fe200000001ff */
[----:B------:R-:W-:Y:S01]  /*0bf0*/  BSSY B1, `(.L_x_13) ;  /* 0x0000007000017945 */ /* 0x000fe20003800000 */
[----:B------:R-:W-:Y:S01]  /*0c00*/  MOV R11, R18 ;  /* 0x00000012000b7202 */ /* 0x000fe20000000f00 */
[----:B------:R-:W-:Y:S01]  /*0c10*/  IMAD.MOV.U32 R9, RZ, RZ, 0x1f ;  /* 0x0000001fff097424 */ /* 0x000fe200078e00ff */
[----:B------:R-:W-:-:S07]  /*0c20*/  MOV R8, 0xffffffff ;  /* 0xffffffff00087802 */ /* 0x000fce0000000f00 */
[----:B------:R-:W-:Y:S05]  /*0c30*/  WARPSYNC.COLLECTIVE R8, `(.L_x_14) ;  /* 0x0000000008087348 */ /* 0x000fea0003c00000 */
[----:B------:R0:W1:Y:S02]  /*0c40*/  SHFL.DOWN P2, R15, R11, R10, R9 ;  /* 0x0800000a0b0f7389 */ /* 0x0000640000040009 */
[----:B01----:R-:W-:Y:S05]  /*0c50*/  ENDCOLLECTIVE ;  /* 0x000000000000791b */ /* 0x003fea0003800000 */
.L_x_14:
[----:B------:R-:W-:Y:S05]  /*0c60*/  BSYNC B1 ;  /* 0x0000000000017941 */ /* 0x000fea0003800000 */
.L_x_13:
[----:B------:R-:W-:Y:S01]  /*0c70*/  MOV R9, R15 ;  /* 0x0000000f00097202 */ /* 0x000fe20000000f00 */
[----:B------:R-:W-:Y:S01]  /*0c80*/  IMAD.MOV.U32 R10, RZ, RZ, 0x8 ;  /* 0x00000008ff0a7424 */ /* 0x000fe200078e00ff */
[----:B------:R-:W-:-:S03]  /*0c90*/  MOV R8, 0xffffffff ;  /* 0xffffffff00087802 */ /* 0x000fc60000000f00 */
[----:B------:R-:W-:Y:S01]  /*0ca0*/  FADD R11, R9, R18 ;  /* 0x00000012090b7221 */ /* 0x000fe20000000000 */
[----:B------:R-:W-:-:S07]  /*0cb0*/  HFMA2 R9, -RZ, RZ, 0, 1.847743988037109375e-06 ;  /* 0x0000001fff097431 */ /* 0x000fce00000001ff */
[----:B------:R-:W-:Y:S05]  /*0cc0*/  WARPSYNC.COLLECTIVE R8, `(.L_x_15) ;  /* 0x0000000008087348 */ /* 0x000fea0003c00000 */
[----:B------:R0:W1:Y:S02]  /*0cd0*/  SHFL.DOWN P2, R15, R11, R10, R9 ;  /* 0x0800000a0b0f7389 */ /* 0x0000640000040009 */
[----:B01----:R-:W-:Y:S05]  /*0ce0*/  ENDCOLLECTIVE ;  /* 0x000000000000791b */ /* 0x003fea0003800000 */
.L_x_15:
[----:B------:R-:W-:Y:S02]  /*0cf0*/  HFMA2 R10, -RZ, RZ, 0, 2.384185791015625e-07 ;  /* 0x00000004ff0a7431 */ /* 0x000fe400000001ff */
[----:B------:R-:W-:-:S04]  /*0d00*/  IMAD.MOV.U32 R12, RZ, RZ, R15 ;  /* 0x000000ffff0c7224 */ /* 0x000fc800078e000f */
[----:B------:R-:W-:-:S05]  /*0d10*/  FADD R12, R11, R12 ;  /* 0x0000000c0b0c7221 */ /* 0x000fca0000000000 */
[----:B------:R-:W-:-:S07]  /*0d20*/  MOV R11, R12 ;  /* 0x0000000c000b7202 */ /* 0x000fce0000000f00 */
[----:B------:R-:W-:Y:S05]  /*0d30*/  WARPSYNC.COLLECTIVE R8, `(.L_x_16) ;  /* 0x0000000008087348 */ /* 0x000fea0003c00000 */
[----:B------:R0:W1:Y:S02]  /*0d40*/  SHFL.DOWN P2, R15, R11, R10, R9 ;  /* 0x0800000a0b0f7389 */ /* 0x0000640000040009 */
[----:B01----:R-:W-:Y:S05]  /*0d50*/  ENDCOLLECTIVE ;  /* 0x000000000000791b */ /* 0x003fea0003800000 */
.L_x_16:
[----:B------:R-:W-:Y:S02]  /*0d60*/  HFMA2 R10, -RZ, RZ, 0, 1.1920928955078125e-07 ;  /* 0x00000002ff0a7431 */ /* 0x000fe400000001ff */
[----:B------:R-:W-:-:S04]  /*0d70*/  IMAD.MOV.U32 R13, RZ, RZ, R15 ;  /* 0x000000ffff0d7224 */ /* 0x000fc800078e000f */
[----:B------:R-:W-:-:S05]  /*0d80*/  FADD R13, R12, R13 ;  /* 0x0000000d0c0d7221 */ /* 0x000fca0000000000 */
[----:B------:R-:W-:-:S07]  /*0d90*/  MOV R11, R13 ;  /* 0x0000000d000b7202 */ /* 0x000fce0000000f00 */
[----:B------:R-:W-:Y:S05]  /*0da0*/  WARPSYNC.COLLECTIVE R8, `(.L_x_17) ;  /* 0x0000000008087348 */ /* 0x000fea0003c00000 */
[----:B------:R0:W1:Y:S02]  /*0db0*/  SHFL.DOWN P2, R15, R11, R10, R9 ;  /* 0x0800000a0b0f7389 */ /* 0x0000640000040009 */
[----:B01----:R-:W-:Y:S05]  /*0dc0*/  ENDCOLLECTIVE ;  /* 0x000000000000791b */ /* 0x003fea0003800000 */
.L_x_17:
[----:B------:R-:W-:Y:S02]  /*0dd0*/  HFMA2 R10, -RZ, RZ, 0, 5.9604644775390625e-08 ;  /* 0x00000001ff0a7431 */ /* 0x000fe400000001ff */
[----:B------:R-:W-:-:S04]  /*0de0*/  IMAD.MOV.U32 R14, RZ, RZ, R15 ;  /* 0x000000ffff0e7224 */ /* 0x000fc800078e000f */
[----:B------:R-:W-:-:S05]  /*0df0*/  FADD R14, R13, R14 ;  /* 0x0000000e0d0e7221 */ /* 0x000fca0000000000 */
[----:B------:R-:W-:-:S07]  /*0e00*/  MOV R11, R14 ;  /* 0x0000000e000b7202 */ /* 0x000fce0000000f00 */
[----:B------:R-:W-:Y:S05]  /*0e10*/  WARPSYNC.COLLECTIVE R8, `(.L_x_18) ;  /* 0x0000000008087348 */ /* 0x000fea0003c00000 */
[----:B------:R0:W1:Y:S02]  /*0e20*/  SHFL.DOWN P2, R15, R11, R10, R9 ;  /* 0x0800000a0b0f7389 */ /* 0x0000640000040009 */
[----:B01----:R-:W-:Y:S05]  /*0e30*/  ENDCOLLECTIVE ;  /* 0x000000000000791b */ /* 0x003fea0003800000 */
.L_x_18:
[----:B------:R-:W-:Y:S05]  /*0e40*/  BRA `(.L_x_19) ;  /* 0xfffffff800647947 */ /* 0x000fea000383ffff */
.L_x_20:
[----:B------:R-:W-:-:S00]  /*0e50*/  BRA `(.L_x_20) ;  /* 0xfffffffc00fc7947 */ /* 0x000fc0000383ffff */
[----:B------:R-:W-:-:S00]  /*0e60*/  NOP ;  /* 0x0000000000007918 */ /* 0x000fc00000000000 */
        /* <DEDUP_REMOVED lines=9> */
.L_x_81:


//--------------------- .text._Z12Linear2_ReLuPfS_S_S_ --------------------------
	.section	.text._Z12Linear2_ReLuPfS_S_S_,"ax",@progbits
	.align	128
        .global         _Z12Linear2_ReLuPfS_S_S_
        .type           _Z12Linear2_ReLuPfS_S_S_,@function
        .size           _Z12Linear2_ReLuPfS_S_S_,(.L_x_82 - _Z12Linear2_ReLuPfS_S_S_)
        .other          _Z12Linear2_ReLuPfS_S_S_,@"STO_CUDA_ENTRY STV_DEFAULT"
_Z12Linear2_ReLuPfS_S_S_:
.text._Z12Linear2_ReLuPfS_S_S_:
        /* <DEDUP_REMOVED lines=43> */
.L_x_26:
        /* <DEDUP_REMOVED lines=31> */
.L_x_33:
[----:B-1----:R-:W-:Y:S01]  /*04a0*/  FADD R15, R14, R15 ;  /* 0x0000000f0e0f7221 */ /* 0x002fe20000000000 */
[----:B------:R-:W-:Y:S06]  /*04b0*/  @P1 BRA `(.L_x_24) ;  /* 0x0000000000f01947 */ /* 0x000fec0003800000 */
[----:B------:R-:W2:Y:S01]  /*04c0*/  LDG.E R10, desc[UR8][R30.64+-0x4] ;  /* 0xfffffc081e0a7981 */ /* 0x000ea2000c1e1900 */
[----:B------:R-:W1:Y:S02]  /*04d0*/  LDC.64 R8, c[0x0][0x388] ;  /* 0x0000e200ff087b82 */ /* 0x000e640000000a00 */
[----:B-1----:R-:W-:-:S04]  /*04e0*/  IMAD.WIDE.U32 R8, R24, 0x4, R8 ;  /* 0x0000000418087825 */ /* 0x002fc800078e0008 */
[----:B--2---:R-:W-:-:S05]  /*04f0*/  FADD R10, R15, R10 ;  /* 0x0000000a0f0a7221 */ /* 0x004fca0000000000 */
[----:B------:R-:W-:-:S05]  /*0500*/  FMNMX R11, RZ, R10, !PT ;  /* 0x0000000aff0b7209 */ /* 0x000fca0007800000 */
[----:B------:R1:W-:Y:S01]  /*0510*/  STG.E desc[UR8][R8.64], R11 ;  /* 0x0000000b08007986 */ /* 0x0003e2000c101908 */
[----:B------:R-:W-:Y:S05]  /*0520*/  BRA `(.L_x_24) ;  /* 0x0000000000d47947 */ /* 0x000fea0003800000 */
.L_x_22:
        /* <DEDUP_REMOVED lines=44> */
.L_x_40:
[----:B-1----:R-:W-:Y:S01]  /*07f0*/  FADD R15, R14, R15 ;  /* 0x0000000f0e0f7221 */ /* 0x002fe20000000000 */
[----:B------:R-:W-:Y:S06]  /*0800*/  @!P0 BRA `(.L_x_24) ;  /* 0x00000000001c8947 */ /* 0x000fec0003800000 */
[----:B------:R-:W2:Y:S01]  /*0810*/  LDG.E R10, desc[UR8][R30.64] ;  /* 0x000000081e0a7981 */ /* 0x000ea2000c1e1900 */
[----:B------:R-:W1:Y:S01]  /*0820*/  LDC.64 R8, c[0x0][0x388] ;  /* 0x0000e200ff087b82 */ /* 0x000e620000000a00 */
[----:B------:R-:W-:-:S04]  /*0830*/  VIADD R11, R24, 0x1 ;  /* 0x00000001180b7836 */ /* 0x000fc80000000000 */
[----:B-1----:R-:W-:-:S04]  /*0840*/  IMAD.WIDE.U32 R8, R11, 0x4, R8 ;  /* 0x000000040b087825 */ /* 0x002fc800078e0008 */
[----:B--2---:R-:W-:-:S05]  /*0850*/  FADD R10, R15, R10 ;  /* 0x0000000a0f0a7221 */ /* 0x004fca0000000000 */
[----:B------:R-:W-:-:S05]  /*0860*/  FMNMX R11, RZ, R10, !PT ;  /* 0x0000000aff0b7209 */ /* 0x000fca0007800000 */
[----:B------:R2:W-:Y:S02]  /*0870*/  STG.E desc[UR8][R8.64], R11 ;  /* 0x0000000b08007986 */ /* 0x0005e4000c101908 */
.L_x_24:
[----:B------:R-:W-:Y:S05]  /*0880*/  BSYNC B0 ;  /* 0x0000000000007941 */ /* 0x000fea0003800000 */
.L_x_21:
[C---:B-12---:R-:W-:Y:S01]  /*0890*/  IADD3 R8, PT, PT, R23.reuse, -0x1, RZ ;  /* 0xffffffff17087810 */ /* 0x046fe20007ffe0ff */
[----:B------:R-:W-:Y:S01]  /*08a0*/  VIADD R23, R23, 0x2 ;  /* 0x0000000217177836 */ /* 0x000fe20000000000 */
[----:B------:R-:W-:Y:S02]  /*08b0*/  IADD3 R30, P3, PT, R30, 0x8, RZ ;  /* 0x000000081e1e7810 */ /* 0x000fe40007f7e0ff */
[----:B------:R-:W-:Y:S02]  /*08c0*/  ISETP.GE.U32.AND P1, PT, R8, 0x52, PT ;  /* 0x000000520800780c */ /* 0x000fe40003f26070 */
[----:B------:R-:W-:Y:S01]  /*08d0*/  IADD3 R0, P4, PT, R0, 0x3c0, RZ ;  /* 0x000003c000007810 */ /* 0x000fe20007f9e0ff */
[----:B------:R-:W-:Y:S01]  /*08e0*/  IMAD.X R31, RZ, RZ, R31, P3 ;  /* 0x000000ffff1f7224 */ /* 0x000fe200018e061f */
[----:B------:R-:W-:Y:S02]  /*08f0*/  IADD3 R5, P2, PT, R5, 0x3c0, RZ ;  /* 0x000003c005057810 */ /* 0x000fe40007f5e0ff */
[----:B------:R-:W-:Y:S01]  /*0900*/  IADD3 R6, P3, PT, R6, 0x3c0, RZ ;  /* 0x000003c006067810 */ /* 0x000fe20007f7e0ff */
[----:B------:R-:W-:Y:S01]  /*0910*/  IMAD.X R4, RZ, RZ, R4, P4 ;  /* 0x000000ffff047224 */ /* 0x000fe200020e0604 */
[----:B------:R-:W-:-:S02]  /*0920*/  IADD3 R2, P5, PT, R2, 0x3c0, RZ ;  /* 0x000003c002027810 */ /* 0x000fc40007fbe0ff */
[----:B------:R-:W-:Y:S02]  /*0930*/  IADD3 R24, PT, PT, R24, 0x2, RZ ;  /* 0x0000000218187810 */ /* 0x000fe40007ffe0ff */
[----:B------:R-:W-:Y:S02]  /*0940*/  IADD3.X R7, PT, PT, RZ, R7, RZ, P2, !PT ;  /* 0x00000007ff077210 */ /* 0x000fe400017fe4ff */
[----:B------:R-:W-:Y:S02]  /*0950*/  IADD3.X R16, PT, PT, RZ, R16, RZ, P3, !PT ;  /* 0x00000010ff107210 */ /* 0x000fe40001ffe4ff */
[----:B------:R-:W-:Y:S01]  /*0960*/  IADD3.X R3, PT, PT, RZ, R3, RZ, P5, !PT ;  /* 0x00000003ff037210 */ /* 0x000fe20002ffe4ff */
[----:B------:R-:W-:Y:S06]  /*0970*/  @!P1 BRA `(.L_x_26) ;  /* 0xfffffff8004c9947 */ /* 0x000fec000383ffff */
[----:B------:R-:W-:Y:S05]  /*0980*/  EXIT ;  /* 0x000000000000794d */ /* 0x000fea0003800000 */
.L_x_23:
        /* <DEDUP_REMOVED lines=8> */
.L_x_28:
[----:B------:R-:W-:Y:S05]  /*0a10*/  BSYNC B1 ;  /* 0x0000000000017941 */ /* 0x000fea0003800000 */
.L_x_27:
        /* <DEDUP_REMOVED lines=8> */
.L_x_29:
[----:B------:R-:W-:Y:S01]  /*0aa0*/  IMAD.MOV.U32 R10, RZ, RZ, 0x4 ;  /* 0x00000004ff0a7424 */ /* 0x000fe200078e00ff */
[----:B------:R-:W-:-:S05]  /*0ab0*/  MOV R12, R15 ;  /* 0x0000000f000c7202 */ /* 0x000fca0000000f00 */
[----:B------:R-:W-:-:S05]  /*0ac0*/  FADD R12, R11, R12 ;  /* 0x0000000c0b0c7221 */ /* 0x000fca0000000000 */
[----:B------:R-:W-:-:S07]  /*0ad0*/  MOV R11, R12 ;  /* 0x0000000c000b7202 */ /* 0x000fce0000000f00 */
[----:B------:R-:W-:Y:S05]  /*0ae0*/  WARPSYNC.COLLECTIVE R8, `(.L_x_30) ;  /* 0x0000000008087348 */ /* 0x000fea0003c00000 */
[----:B------:R0:W1:Y:S02]  /*0af0*/  SHFL.DOWN P2, R15, R11, R10, R9 ;  /* 0x0800000a0b0f7389 */ /* 0x0000640000040009 */
[----:B01----:R-:W-:Y:S05]  /*0b00*/  ENDCOLLECTIVE ;  /* 0x000000000000791b */ /* 0x003fea0003800000 */
.L_x_30:
[----:B------:R-:W-:Y:S01]  /*0b10*/  IMAD.MOV.U32 R10, RZ, RZ, 0x2 ;  /* 0x00000002ff0a7424 */ /* 0x000fe200078e00ff */
[----:B------:R-:W-:-:S05]  /*0b20*/  MOV R13, R15 ;  /* 0x0000000f000d7202 */ /* 0x000fca0000000f00 */
[----:B------:R-:W-:-:S05]  /*0b30*/  FADD R13, R12, R13 ;  /* 0x0000000d0c0d7221 */ /* 0x000fca0000000000 */
[----:B------:R-:W-:-:S07]  /*0b40*/  MOV R11, R13 ;  /* 0x0000000d000b7202 */ /* 0x000fce0000000f00 */
[----:B------:R-:W-:Y:S05]  /*0b50*/  WARPSYNC.COLLECTIVE R8, `(.L_x_31) ;  /* 0x0000000008087348 */ /* 0x000fea0003c00000 */
[----:B------:R0:W1:Y:S02]  /*0b60*/  SHFL.DOWN P2, R15, R11, R10, R9 ;  /* 0x0800000a0b0f7389 */ /* 0x0000640000040009 */
[----:B01----:R-:W-:Y:S05]  /*0b70*/  ENDCOLLECTIVE ;  /* 0x000000000000791b */ /* 0x003fea0003800000 */
.L_x_31:
[----:B------:R-:W-:Y:S01]  /*0b80*/  IMAD.MOV.U32 R10, RZ, RZ, 0x1 ;  /* 0x00000001ff0a7424 */ /* 0x000fe200078e00ff */
[----:B------:R-:W-:-:S05]  /*0b90*/  MOV R14, R15 ;  /* 0x0000000f000e7202 */ /* 0x000fca0000000f00 */
[----:B------:R-:W-:-:S05]  /*0ba0*/  FADD R14, R13, R14 ;  /* 0x0000000e0d0e7221 */ /* 0x000fca0000000000 */
[----:B------:R-:W-:-:S07]  /*0bb0*/  MOV R11, R14 ;  /* 0x0000000e000b7202 */ /* 0x000fce0000000f00 */
[----:B------:R-:W-:Y:S05]  /*0bc0*/  WARPSYNC.COLLECTIVE R8, `(.L_x_32) ;  /* 0x0000000008087348 */ /* 0x000fea0003c00000 */
[----:B------:R0:W1:Y:S02]  /*0bd0*/  SHFL.DOWN P2, R15, R11, R10, R9 ;  /* 0x0800000a0b0f7389 */ /* 0x0000640000040009 */
[----:B01----:R-:W-:Y:S05]  /*0be0*/  ENDCOLLECTIVE ;  /* 0x000000000000791b */ /* 0x003fea0003800000 */
.L_x_32:
[----:B------:R-:W-:Y:S05]  /*0bf0*/  BRA `(.L_x_33) ;  /* 0xfffffff800287947 */ /* 0x000fea000383ffff */
.L_x_25:
        /* <DEDUP_REMOVED lines=8> */
.L_x_35:
[----:B------:R-:W-:Y:S05]  /*0c80*/  BSYNC B1 ;  /* 0x0000000000017941 */ /* 0x000fea0003800000 */
.L_x_34:
        /* <DEDUP_REMOVED lines=8> */
.L_x_36:
[----:B------:R-:W-:Y:S02]  /*0d10*/  HFMA2 R10, -RZ, RZ, 0, 2.384185791015625e-07 ;  /* 0x00000004ff0a7431 */ /* 0x000fe400000001ff */
[----:B------:R-:W-:-:S04]  /*0d20*/  IMAD.MOV.U32 R12, RZ, RZ, R15 ;  /* 0x000000ffff0c7224 */ /* 0x000fc800078e000f */
[----:B------:R-:W-:-:S05]  /*0d30*/  FADD R12, R11, R12 ;  /* 0x0000000c0b0c7221 */ /* 0x000fca0000000000 */
[----:B------:R-:W-:-:S07]  /*0d40*/  MOV R11, R12 ;  /* 0x0000000c000b7202 */ /* 0x000fce0000000f00 */
[----:B------:R-:W-:Y:S05]  /*0d50*/  WARPSYNC.COLLECTIVE R8, `(.L_x_37) ;  /* 0x0000000008087348 */ /* 0x000fea0003c00000 */
[----:B------:R0:W1:Y:S02]  /*0d60*/  SHFL.DOWN P2, R15, R11, R10, R9 ;  /* 0x0800000a0b0f7389 */ /* 0x0000640000040009 */
[----:B01----:R-:W-:Y:S05]  /*0d70*/  ENDCOLLECTIVE ;  /* 0x000000000000791b */ /* 0x003fea0003800000 */
.L_x_37:
[----:B------:R-:W-:Y:S02]  /*0d80*/  HFMA2 R10, -RZ, RZ, 0, 1.1920928955078125e-07 ;  /* 0x00000002ff0a7431 */ /* 0x000fe400000001ff */
[----:B------:R-:W-:-:S04]  /*0d90*/  IMAD.MOV.U32 R13, RZ, RZ, R15 ;  /* 0x000000ffff0d7224 */ /* 0x000fc800078e000f */
[----:B------:R-:W-:-:S05]  /*0da0*/  FADD R13, R12, R13 ;  /* 0x0000000d0c0d7221 */ /* 0x000fca0000000000 */
[----:B------:R-:W-:-:S07]  /*0db0*/  MOV R11, R13 ;  /* 0x0000000d000b7202 */ /* 0x000fce0000000f00 */
[----:B------:R-:W-:Y:S05]  /*0dc0*/  WARPSYNC.COLLECTIVE R8, `(.L_x_38) ;  /* 0x0000000008087348 */ /* 0x000fea0003c00000 */
[----:B------:R0:W1:Y:S02]  /*0dd0*/  SHFL.DOWN P2, R15, R11, R10, R9 ;  /* 0x0800000a0b0f7389 */ /* 0x0000640000040009 */
[----:B01----:R-:W-:Y:S05]  /*0de0*/  ENDCOLLECTIVE ;  /* 0x000000000000791b */ /* 0x003fea0003800000 */
.L_x_38:
[----:B------:R-:W-:Y:S02]  /*0df0*/  HFMA2 R10, -RZ, RZ, 0, 5.9604644775390625e-08 ;  /* 0x00000001ff0a7431 */ /* 0x000fe400000001ff */
[----:B------:R-:W-:-:S04]  /*0e00*/  IMAD.MOV.U32 R14, RZ, RZ, R15 ;  /* 0x000000ffff0e7224 */ /* 0x000fc800078e000f */
[----:B------:R-:W-:-:S05]  /*0e10*/  FADD R14, R13, R14 ;  /* 0x0000000e0d0e7221 */ /* 0x000fca0000000000 */
[----:B------:R-:W-:-:S07]  /*0e20*/  MOV R11, R14 ;  /* 0x0000000e000b7202 */ /* 0x000fce0000000f00 */
[----:B------:R-:W-:Y:S05]  /*0e30*/  WARPSYNC.COLLECTIVE R8, `(.L_x_39) ;  /* 0x0000000008087348 */ /* 0x000fea0003c00000 */
[----:B------:R0:W1:Y:S02]  /*0e40*/  SHFL.DOWN P2, R15, R11, R10, R9 ;  /* 0x0800000a0b0f7389 */ /* 0x0000640000040009 */
[----:B01----:R-:W-:Y:S05]  /*0e50*/  ENDCOLLECTIVE ;  /* 0x000000000000791b */ /* 0x003fea0003800000 */
.L_x_39:
[----:B------:R-:W-:Y:S05]  /*0e60*/  BRA `(.L_x_40) ;  /* 0xfffffff800607947 */ /* 0x000fea000383ffff */
.L_x_41:
        /* <DEDUP_REMOVED lines=9> */
.L_x_82:


//--------------------- .text._Z12Linear1_ReLuPfS_S_S_ --------------------------
	.section	.text._Z12Linear1_ReLuPfS_S_S_,"ax",@progbits
	.align	128
        .global         _Z12Linear1_ReLuPfS_S_S_
        .type           _Z12Linear1_ReLuPfS_S_S_,@function
        .size           _Z12Linear1_ReLuPfS_S_S_,(.L_x_83 - _Z12Linear1_ReLuPfS_S_S_)
        .other          _Z12Linear1_ReLuPfS_S_S_,@"STO_CUDA_ENTRY STV_DEFAULT"
_Z12Linear1_ReLuPfS_S_S_:
.text._Z12Linear1_ReLuPfS_S_S_:
[----:B------:R-:W-:Y:S01]  /*0000*/  LDC R1, c[0x0][0x37c] ;  /* 0x0000df00ff017b82 */ /* 0x000fe20000000800 */
[----:B------:R-:W0:Y:S07]  /*0010*/  S2R R2, SR_TID.Y ;  /* 0x0000000000027919 */ /* 0x000e2e0000002200 */
[----:B------:R-:W1:Y:S01]  /*0020*/  S2UR UR4, SR_CTAID.X ;  /* 0x00000000000479c3 */ /* 0x000e620000002500 */
[----:B------:R-:W2:Y:S01]  /*0030*/  LDCU.64 UR6, c[0x0][0x398] ;  /* 0x00007300ff0677ac */ /* 0x000ea20008000a00 */
[----:B------:R-:W-:Y:S01]  /*0040*/  IMAD.MOV.U32 R20, RZ, RZ, 0x1 ;  /* 0x00000001ff147424 */ /* 0x000fe200078e00ff */
[----:B------:R-:W0:Y:S01]  /*0050*/  S2R R9, SR_TID.X ;  /* 0x0000000000097919 */ /* 0x000e220000002100 */
[----:B------:R-:W3:Y:S04]  /*0060*/  LDCU.64 UR10, c[0x0][0x380] ;  /* 0x00007000ff0a77ac */ /* 0x000ee80008000a00 */
[----:B------:R-:W4:Y:S01]  /*0070*/  LDC.64 R6, c[0x0][0x390] ;  /* 0x0000e400ff067b82 */ /* 0x000f220000000a00 */
[----:B--2---:R-:W-:-:S04]  /*0080*/  UIADD3 UR5, UP0, UPT, UR6, 0x4, URZ ;  /* 0x0000000406057890 */ /* 0x004fc8000ff1e0ff */
[----:B------:R-:W-:Y:S02]  /*0090*/  UIADD3.X UR6, UPT, UPT, URZ, UR7, URZ, UP0, !UPT ;  /* 0x00000007ff067290 */ /* 0x000fe400087fe4ff */
[----:B-1----:R-:W-:Y:S01]  /*00a0*/  USHF.L.U32 UR8, UR4, 0x8, URZ ;  /* 0x0000000804087899 */ /* 0x002fe200080006ff */
[----:B------:R-:W-:Y:S01]  /*00b0*/  MOV R22, UR5 ;  /* 0x0000000500167c02 */ /* 0x000fe20008000f00 */
[----:B------:R-:W-:Y:S02]  /*00c0*/  UIMAD UR4, UR4, 0x78, URZ ;  /* 0x00000078040478a4 */ /* 0x000fe4000f8e02ff */
[----:B------:R-:W-:-:S04]  /*00d0*/  IMAD.U32 R23, RZ, RZ, UR6 ;  /* 0x00000006ff177e24 */ /* 0x000fc8000f8e00ff */
[----:B------:R-:W-:Y:S02]  /*00e0*/  MOV R21, UR4 ;  /* 0x0000000400157c02 */ /* 0x000fe40008000f00 */
[----:B0-----:R-:W-:-:S04]  /*00f0*/  LEA R3, R2, R9, 0x3 ;  /* 0x0000000902037211 */ /* 0x001fc800078e18ff */
[----:B------:R-:W-:-:S04]  /*0100*/  SHF.L.U32 R3, R3, 0x3, RZ ;  /* 0x0000000303037819 */ /* 0x000fc800000006ff */
[C---:B------:R-:W-:Y:S01]  /*0110*/  IADD3 R0, P0, PT, R3.reuse, UR8, RZ ;  /* 0x0000000803007c10 */ /* 0x040fe2000ff1e0ff */
[----:B------:R-:W-:-:S03]  /*0120*/  VIADD R5, R3, 0xffffff00 ;  /* 0xffffff0003057836 */ /* 0x000fc60000000000 */
[----:B------:R-:W-:Y:S02]  /*0130*/  IADD3.X R11, PT, PT, RZ, RZ, RZ, P0, !PT ;  /* 0x000000ffff0b7210 */ /* 0x000fe400007fe4ff */
[C---:B------:R-:W-:Y:S01]  /*0140*/  IADD3 R8, P1, PT, R5.reuse, UR8, RZ ;  /* 0x0000000805087c10 */ /* 0x040fe2000ff3e0ff */
[--C-:B----4-:R-:W-:Y:S01]  /*0150*/  IMAD.WIDE.U32 R4, R5, 0x4, R6.reuse ;  /* 0x0000000405047825 */ /* 0x110fe200078e0006 */
[----:B------:R-:W-:Y:S01]  /*0160*/  ISETP.NE.AND P0, PT, R9, RZ, PT ;  /* 0x000000ff0900720c */ /* 0x000fe20003f05270 */
[----:B------:R-:W0:Y:S01]  /*0170*/  LDCU.64 UR8, c[0x0][0x358] ;  /* 0x00006b00ff0877ac */ /* 0x000e220008000a00 */
[----:B------:R-:W-:Y:S01]  /*0180*/  IADD3.X R9, PT, PT, RZ, RZ, RZ, P1, !PT ;  /* 0x000000ffff097210 */ /* 0x000fe20000ffe4ff */
[----:B------:R-:W-:Y:S01]  /*0190*/  IMAD.WIDE.U32 R6, R3, 0x4, R6 ;  /* 0x0000000403067825 */ /* 0x000fe200078e0006 */
[----:B---3--:R-:W-:Y:S02]  /*01a0*/  LEA R26, P2, R0, UR10, 0x2 ;  /* 0x0000000a001a7c11 */ /* 0x008fe4000f8410ff */
[----:B------:R-:W-:Y:S01]  /*01b0*/  LEA R28, P1, R8, UR10, 0x2 ;  /* 0x0000000a081c7c11 */ /* 0x000fe2000f8210ff */
[----:B------:R-:W-:Y:S01]  /*01c0*/  IMAD.MOV.U32 R24, RZ, RZ, R6 ;  /* 0x000000ffff187224 */ /* 0x000fe200078e0006 */
[----:B------:R-:W-:-:S02]  /*01d0*/  LEA.HI.X R27, R0, UR11, R11, 0x2, P2 ;  /* 0x0000000b001b7c11 */ /* 0x000fc400090f140b */
[----:B------:R-:W-:Y:S02]  /*01e0*/  LEA.HI.X R29, R8, UR11, R9, 0x2, P1 ;  /* 0x0000000b081d7c11 */ /* 0x000fe400088f1409 */
[----:B------:R-:W-:Y:S02]  /*01f0*/  IADD3 R0, P1, PT, R4, 0x410, RZ ;  /* 0x0000041004007810 */ /* 0x000fe40007f3e0ff */
[----:B------:R-:W-:Y:S02]  /*0200*/  ISETP.EQ.AND P0, PT, R2, 0x4, !P0 ;  /* 0x000000040200780c */ /* 0x000fe40004702270 */
[----:B------:R-:W-:Y:S02]  /*0210*/  MOV R25, R7 ;  /* 0x0000000700197202 */ /* 0x000fe40000000f00 */
[----:B------:R-:W-:-:S09]  /*0220*/  IADD3.X R3, PT, PT, RZ, R5, RZ, P1, !PT ;  /* 0x00000005ff037210 */ /* 0x000fd20000ffe4ff */
.L_x_47:
[----:B------:R-:W-:Y:S01]  /*0230*/  ISETP.GT.U32.AND P1, PT, R2, 0x3, PT ;  /* 0x000000030200780c */ /* 0x000fe20003f24070 */
[----:B------:R-:W-:-:S12]  /*0240*/  BSSY B0, `(.L_x_42) ;  /* 0x000004a000007945 */ /* 0x000fd80003800000 */
[----:B0-----:R-:W-:Y:S05]  /*0250*/  @P1 BRA `(.L_x_43) ;  /* 0x0000000000901947 */ /* 0x001fea0003800000 */
[----:B0-----:R-:W2:Y:S04]  /*0260*/  LDG.E.128 R4, desc[UR8][R26.64] ;  /* 0x000000081a047981 */ /* 0x001ea8000c1e1d00 */
[----:B------:R-:W2:Y:S04]  /*0270*/  LDG.E.128 R8, desc[UR8][R24.64] ;  /* 0x0000000818087981 */ /* 0x000ea8000c1e1d00 */
[----:B------:R-:W3:Y:S04]  /*0280*/  LDG.E.128 R12, desc[UR8][R26.64+0x10] ;  /* 0x000010081a0c7981 */ /* 0x000ee8000c1e1d00 */
[----:B------:R-:W3:Y:S01]  /*0290*/  LDG.E.128 R16, desc[UR8][R24.64+0x10] ;  /* 0x0000100818107981 */ /* 0x000ee2000c1e1d00 */
[----:B------:R-:W-:Y:S01]  /*02a0*/  UMOV UR4, 0xffffffff ;  /* 0xffffffff00047882 */ /* 0x000fe20000000000 */
[----:B--2---:R-:W-:-:S04]  /*02b0*/  FMUL R5, R5, R9 ;  /* 0x0000000905057220 */ /* 0x004fc80000400000 */
[----:B------:R-:W-:Y:S02]  /*02c0*/  FFMA R9, R4, R8, R5 ;  /* 0x0000000804097223 */ /* 0x000fe40000000005 */
[----:B------:R-:W0:Y:S01]  /*02d0*/  S2R R5, SR_TID.X ;  /* 0x0000000000057919 */ /* 0x000e220000002100 */
[----:B---3--:R-:W-:Y:S01]  /*02e0*/  FMUL R13, R13, R17 ;  /* 0x000000110d0d7220 */ /* 0x008fe20000400000 */
[----:B------:R-:W-:-:S03]  /*02f0*/  FFMA R6, R6, R10, R9 ;  /* 0x0000000a06067223 */ /* 0x000fc60000000009 */
[----:B------:R-:W-:Y:S01]  /*0300*/  FFMA R13, R12, R16, R13 ;  /* 0x000000100c0d7223 */ /* 0x000fe2000000000d */
[----:B------:R-:W-:-:S03]  /*0310*/  FFMA R6, R7, R11, R6 ;  /* 0x0000000b07067223 */ /* 0x000fc60000000006 */
[----:B------:R-:W-:Y:S01]  /*0320*/  FFMA R14, R14, R18, R13 ;  /* 0x000000120e0e7223 */ /* 0x000fe2000000000d */
[----:B------:R-:W-:-:S03]  /*0330*/  FADD R6, RZ, R6 ;  /* 0x00000006ff067221 */ /* 0x000fc60000000000 */
[----:B------:R-:W-:-:S04]  /*0340*/  FFMA R15, R15, R19, R14 ;  /* 0x000000130f0f7223 */ /* 0x000fc8000000000e */
[----:B------:R-:W-:Y:S01]  /*0350*/  FADD R6, R6, R15 ;  /* 0x0000000f06067221 */ /* 0x000fe20000000000 */
[----:B0-----:R-:W-:Y:S01]  /*0360*/  LOP3.LUT P1, RZ, R2, R5, RZ, 0xfc, !PT ;  /* 0x0000000502ff7212 */ /* 0x001fe2000782fcff */
[----:B------:R-:W-:-:S12]  /*0370*/  BRA.DIV UR4, `(.L_x_44) ;  /* 0x00000006040c7947 */ /* 0x000fd8000b800000 */
        /* <DEDUP_REMOVED lines=9> */
.L_x_54:
        /* <DEDUP_REMOVED lines=9> */
.L_x_43:
[----:B------:R-:W-:Y:S01]  /*04a0*/  MOV R12, R0 ;  /* 0x00000000000c7202 */ /* 0x000fe20000000f00 */
[----:B0-----:R-:W2:Y:S01]  /*04b0*/  LDG.E.128 R4, desc[UR8][R28.64] ;  /* 0x000000081c047981 */ /* 0x001ea2000c1e1d00 */
[----:B------:R-:W-:-:S03]  /*04c0*/  MOV R13, R3 ;  /* 0x00000003000d7202 */ /* 0x000fc60000000f00 */
[----:B------:R-:W2:Y:S04]  /*04d0*/  LDG.E.128 R8, desc[UR8][R24.64] ;  /* 0x0000000818087981 */ /* 0x000ea8000c1e1d00 */
[----:B------:R-:W3:Y:S04]  /*04e0*/  LDG.E.128 R12, desc[UR8][R12.64] ;  /* 0x000000080c0c7981 */ /* 0x000ee8000c1e1d00 */
[----:B------:R-:W3:Y:S01]  /*04f0*/  LDG.E.128 R16, desc[UR8][R28.64+0x10] ;  /* 0x000010081c107981 */ /* 0x000ee2000c1e1d00 */
[----:B------:R-:W-:Y:S01]  /*0500*/  UMOV UR4, 0xffffffff ;  /* 0xffffffff00047882 */ /* 0x000fe20000000000 */
[----:B--2---:R-:W-:-:S04]  /*0510*/  FMUL R5, R5, R9 ;  /* 0x0000000905057220 */ /* 0x004fc80000400000 */
[----:B------:R-:W-:Y:S01]  /*0520*/  FFMA R5, R4, R8, R5 ;  /* 0x0000000804057223 */ /* 0x000fe20000000005 */
[----:B---3--:R-:W-:-:S03]  /*0530*/  FMUL R17, R17, R13 ;  /* 0x0000000d11117220 */ /* 0x008fc60000400000 */
[----:B------:R-:W-:Y:S01]  /*0540*/  FFMA R6, R6, R10, R5 ;  /* 0x0000000a06067223 */ /* 0x000fe20000000005 */
[----:B------:R-:W-:-:S03]  /*0550*/  FFMA R17, R16, R12, R17 ;  /* 0x0000000c10117223 */ /* 0x000fc60000000011 */
[----:B------:R-:W-:Y:S01]  /*0560*/  FFMA R6, R7, R11, R6 ;  /* 0x0000000b07067223 */ /* 0x000fe20000000006 */
[----:B------:R-:W-:-:S03]  /*0570*/  FFMA R14, R18, R14, R17 ;  /* 0x0000000e120e7223 */ /* 0x000fc60000000011 */
[----:B------:R-:W-:Y:S01]  /*0580*/  FADD R6, RZ, R6 ;  /* 0x00000006ff067221 */ /* 0x000fe20000000000 */
[----:B------:R-:W-:-:S04]  /*0590*/  FFMA R15, R19, R15, R14 ;  /* 0x0000000f130f7223 */ /* 0x000fc8000000000e */
[----:B------:R-:W-:Y:S01]  /*05a0*/  FADD R6, R6, R15 ;  /* 0x0000000f06067221 */ /* 0x000fe20000000000 */
        /* <DEDUP_REMOVED lines=10> */
.L_x_61:
[----:B-1----:R-:W-:Y:S01]  /*0650*/  FADD R9, R8, R9 ;  /* 0x0000000908097221 */ /* 0x002fe20000000000 */
[----:B------:R-:W-:Y:S06]  /*0660*/  @!P0 BRA `(.L_x_45) ;  /* 0x00000000001c8947 */ /* 0x000fec0003800000 */
[----:B------:R-:W2:Y:S01]  /*0670*/  LDG.E R6, desc[UR8][R22.64] ;  /* 0x0000000816067981 */ /* 0x000ea2000c1e1900 */
[----:B------:R-:W1:Y:S01]  /*0680*/  LDC.64 R4, c[0x0][0x388] ;  /* 0x0000e200ff047b82 */ /* 0x000e620000000a00 */
[----:B------:R-:W-:-:S05]  /*0690*/  IADD3 R7, PT, PT, R21, 0x1, RZ ;  /* 0x0000000115077810 */ /* 0x000fca0007ffe0ff */
[----:B-1----:R-:W-:-:S04]  /*06a0*/  IMAD.WIDE.U32 R4, R7, 0x4, R4 ;  /* 0x0000000407047825 */ /* 0x002fc800078e0004 */
[----:B--2---:R-:W-:-:S05]  /*06b0*/  FADD R6, R9, R6 ;  /* 0x0000000609067221 */ /* 0x004fca0000000000 */
[----:B------:R-:W-:-:S05]  /*06c0*/  FMNMX R7, RZ, R6, !PT ;  /* 0x00000006ff077209 */ /* 0x000fca0007800000 */
[----:B------:R2:W-:Y:S02]  /*06d0*/  STG.E desc[UR8][R4.64], R7 ;  /* 0x0000000704007986 */ /* 0x0005e4000c101908 */
.L_x_45:
[----:B------:R-:W-:Y:S05]  /*06e0*/  BSYNC B0 ;  /* 0x0000000000007941 */ /* 0x000fea0003800000 */
.L_x_42:
[----:B-12---:R-:W-:Y:S01]  /*06f0*/  VIADD R4, R20, 0xffffffff ;  /* 0xffffffff14047836 */ /* 0x006fe20000000000 */
[----:B------:R-:W-:Y:S01]  /*0700*/  IADD3 R24, P3, PT, R24, 0x800, RZ ;  /* 0x0000080018187810 */ /* 0x000fe20007f7e0ff */
[----:B------:R-:W-:Y:S01]  /*0710*/  VIADD R21, R21, 0x2 ;  /* 0x0000000215157836 */ /* 0x000fe20000000000 */
[----:B------:R-:W-:Y:S02]  /*0720*/  IADD3 R22, P4, PT, R22, 0x8, RZ ;  /* 0x0000000816167810 */ /* 0x000fe40007f9e0ff */
[----:B------:R-:W-:Y:S02]  /*0730*/  ISETP.GE.U32.AND P1, PT, R4, 0x76, PT ;  /* 0x000000760400780c */ /* 0x000fe40003f26070 */
[----:B------:R-:W-:Y:S02]  /*0740*/  IADD3 R0, P2, PT, R0, 0x800, RZ ;  /* 0x0000080000007810 */ /* 0x000fe40007f5e0ff */
[----:B------:R-:W-:Y:S02]  /*0750*/  IADD3.X R25, PT, PT, RZ, R25, RZ, P3, !PT ;  /* 0x00000019ff197210 */ /* 0x000fe40001ffe4ff */
[----:B------:R-:W-:-:S02]  /*0760*/  IADD3 R20, PT, PT, R20, 0x2, RZ ;  /* 0x0000000214147810 */ /* 0x000fc40007ffe0ff */
[----:B------:R-:W-:Y:S02]  /*0770*/  IADD3.X R23, PT, PT, RZ, R23, RZ, P4, !PT ;  /* 0x00000017ff177210 */ /* 0x000fe400027fe4ff */
[----:B------:R-:W-:-:S03]  /*0780*/  IADD3.X R3, PT, PT, RZ, R3, RZ, P2, !PT ;  /* 0x00000003ff037210 */ /* 0x000fc600017fe4ff */
[----:B------:R-:W-:Y:S05]  /*0790*/  @!P1 BRA `(.L_x_47) ;  /* 0xfffffff800a49947 */ /* 0x000fea000383ffff */
[----:B------:R-:W-:Y:S05]  /*07a0*/  EXIT ;  /* 0x000000000000794d */ /* 0x000fea0003800000 */
.L_x_44:
        /* <DEDUP_REMOVED lines=8> */
.L_x_49:
[----:B------:R-:W-:Y:S05]  /*0830*/  BSYNC B1 ;  /* 0x0000000000017941 */ /* 0x000fea0003800000 */
.L_x_48:
[----:B------:R-:W-:Y:S01]  /*0840*/  MOV R5, R9 ;  /* 0x0000000900057202 */ /* 0x000fe20000000f00 */
[----:B------:R-:W-:Y:S02]  /*0850*/  HFMA2 R11, -RZ, RZ, 0, 4.76837158203125e-07 ;  /* 0x00000008ff0b7431 */ /* 0x000fe400000001ff */
[----:B------:R-:W-:Y:S01]  /*0860*/  IMAD.MOV.U32 R12, RZ, RZ, 0x1f ;  /* 0x0000001fff0c7424 */ /* 0x000fe200078e00ff */
[----:B------:R-:W-:Y:S01]  /*0870*/  MOV R10, 0xffffffff ;  /* 0xffffffff000a7802 */ /* 0x000fe20000000f00 */
[----:B------:R-:W-:-:S07]  /*0880*/  FADD R5, R6, R5 ;  /* 0x0000000506057221 */ /* 0x000fce0000000000 */
[----:B------:R-:W-:Y:S05]  /*0890*/  WARPSYNC.COLLECTIVE R10, `(.L_x_50) ;  /* 0x000000000a087348 */ /* 0x000fea0003c00000 */
[----:B------:R0:W1:Y:S02]  /*08a0*/  SHFL.DOWN P2, R9, R5, R11, R12 ;  /* 0x0800000b05097389 */ /* 0x000064000004000c */
[----:B01----:R-:W-:Y:S05]  /*08b0*/  ENDCOLLECTIVE ;  /* 0x000000000000791b */ /* 0x003fea0003800000 */
.L_x_50:
[----:B------:R-:W-:Y:S01]  /*08c0*/  IMAD.MOV.U32 R11, RZ, RZ, 0x4 ;  /* 0x00000004ff0b7424 */ /* 0x000fe200078e00ff */
[----:B------:R-:W-:-:S05]  /*08d0*/  MOV R4, R9 ;  /* 0x0000000900047202 */ /* 0x000fca0000000f00 */
[----:B------:R-:W-:-:S05]  /*08e0*/  FADD R4, R5, R4 ;  /* 0x0000000405047221 */ /* 0x000fca0000000000 */
[----:B------:R-:W-:-:S07]  /*08f0*/  MOV R5, R4 ;  /* 0x0000000400057202 */ /* 0x000fce0000000f00 */
[----:B------:R-:W-:Y:S05]  /*0900*/  WARPSYNC.COLLECTIVE R10, `(.L_x_51) ;  /* 0x000000000a087348 */ /* 0x000fea0003c00000 */
[----:B------:R0:W1:Y:S02]  /*0910*/  SHFL.DOWN P2, R9, R5, R11, R12 ;  /* 0x0800000b05097389 */ /* 0x000064000004000c */
[----:B01----:R-:W-:Y:S05]  /*0920*/  ENDCOLLECTIVE ;  /* 0x000000000000791b */ /* 0x003fea0003800000 */
.L_x_51:
[----:B------:R-:W-:Y:S01]  /*0930*/  HFMA2 R11, -RZ, RZ, 0, 1.1920928955078125e-07 ;  /* 0x00000002ff0b7431 */ /* 0x000fe200000001ff */
[----:B------:R-:W-:-:S05]  /*0940*/  MOV R7, R9 ;  /* 0x0000000900077202 */ /* 0x000fca0000000f00 */
[----:B------:R-:W-:-:S05]  /*0950*/  FADD R7, R4, R7 ;  /* 0x0000000704077221 */ /* 0x000fca0000000000 */
[----:B------:R-:W-:-:S07]  /*0960*/  MOV R5, R7 ;  /* 0x0000000700057202 */ /* 0x000fce0000000f00 */
[----:B------:R-:W-:Y:S05]  /*0970*/  WARPSYNC.COLLECTIVE R10, `(.L_x_52) ;  /* 0x000000000a087348 */ /* 0x000fea0003c00000 */
[----:B------:R0:W1:Y:S02]  /*0980*/  SHFL.DOWN P2, R9, R5, R11, R12 ;  /* 0x0800000b05097389 */ /* 0x000064000004000c */
[----:B01----:R-:W-:Y:S05]  /*0990*/  ENDCOLLECTIVE ;  /* 0x000000000000791b */ /* 0x003fea0003800000 */
.L_x_52:
[----:B------:R-:W-:Y:S02]  /*09a0*/  HFMA2 R11, -RZ, RZ, 0, 5.9604644775390625e-08 ;  /* 0x00000001ff0b7431 */ /* 0x000fe400000001ff */
[----:B------:R-:W-:-:S04]  /*09b0*/  IMAD.MOV.U32 R8, RZ, RZ, R9 ;  /* 0x000000ffff087224 */ /* 0x000fc800078e0009 */
[----:B------:R-:W-:-:S05]  /*09c0*/  FADD R8, R7, R8 ;  /* 0x0000000807087221 */ /* 0x000fca0000000000 */
[----:B------:R-:W-:-:S07]  /*09d0*/  MOV R5, R8 ;  /* 0x0000000800057202 */ /* 0x000fce0000000f00 */
[----:B------:R-:W-:Y:S05]  /*09e0*/  WARPSYNC.COLLECTIVE R10, `(.L_x_53) ;  /* 0x000000000a087348 */ /* 0x000fea0003c00000 */
[----:B------:R0:W1:Y:S02]  /*09f0*/  SHFL.DOWN P2, R9, R5, R11, R12 ;  /* 0x0800000b05097389 */ /* 0x000064000004000c */
[----:B01----:R-:W-:Y:S05]  /*0a00*/  ENDCOLLECTIVE ;  /* 0x000000000000791b */ /* 0x003fea0003800000 */
.L_x_53:
[----:B------:R-:W-:Y:S05]  /*0a10*/  BRA `(.L_x_54) ;  /* 0xfffffff8007c7947 */ /* 0x000fea000383ffff */
.L_x_46:
        /* <DEDUP_REMOVED lines=8> */
.L_x_56:
[----:B------:R-:W-:Y:S05]  /*0aa0*/  BSYNC B1 ;  /* 0x0000000000017941 */ /* 0x000fea0003800000 */
.L_x_55:
[----:B------:R-:W-:Y:S01]  /*0ab0*/  MOV R5, R9 ;  /* 0x0000000900057202 */ /* 0x000fe20000000f00 */
[----:B------:R-:W-:Y:S02]  /*0ac0*/  HFMA2 R12, -RZ, RZ, 0, 1.847743988037109375e-06 ;  /* 0x0000001fff0c7431 */ /* 0x000fe400000001ff */
[----:B------:R-:W-:Y:S01]  /*0ad0*/  IMAD.MOV.U32 R11, RZ, RZ, 0x8 ;  /* 0x00000008ff0b7424 */ /* 0x000fe200078e00ff */
[----:B------:R-:W-:Y:S01]  /*0ae0*/  MOV R10, 0xffffffff ;  /* 0xffffffff000a7802 */ /* 0x000fe20000000f00 */
[----:B------:R-:W-:-:S07]  /*0af0*/  FADD R5, R6, R5 ;  /* 0x0000000506057221 */ /* 0x000fce0000000000 */
[----:B------:R-:W-:Y:S05]  /*0b00*/  WARPSYNC.COLLECTIVE R10, `(.L_x_57) ;  /* 0x000000000a087348 */ /* 0x000fea0003c00000 */
[----:B------:R0:W1:Y:S02]  /*0b10*/  SHFL.DOWN P2, R9, R5, R11, R12 ;  /* 0x0800000b05097389 */ /* 0x000064000004000c */
[----:B01----:R-:W-:Y:S05]  /*0b20*/  ENDCOLLECTIVE ;  /* 0x000000000000791b */ /* 0x003fea0003800000 */
.L_x_57:
[----:B------:R-:W-:Y:S01]  /*0b30*/  HFMA2 R11, -RZ, RZ, 0, 2.384185791015625e-07 ;  /* 0x00000004ff0b7431 */ /* 0x000fe200000001ff */
[----:B------:R-:W-:-:S05]  /*0b40*/  MOV R4, R9 ;  /* 0x0000000900047202 */ /* 0x000fca0000000f00 */
[----:B------:R-:W-:-:S04]  /*0b50*/  FADD R4, R5, R4 ;  /* 0x0000000405047221 */ /* 0x000fc80000000000 */
[----:B------:R-:W-:-:S07]  /*0b60*/  IMAD.MOV.U32 R5, RZ, RZ, R4 ;  /* 0x000000ffff057224 */ /* 0x000fce00078e0004 */
[----:B------:R-:W-:Y:S05]  /*0b70*/  WARPSYNC.COLLECTIVE R10, `(.L_x_58) ;  /* 0x000000000a087348 */ /* 0x000fea0003c00000 */
[----:B------:R0:W1:Y:S02]  /*0b80*/  SHFL.DOWN P2, R9, R5, R11, R12 ;  /* 0x0800000b05097389 */ /* 0x000064000004000c */
[----:B01----:R-:W-:Y:S05]  /*0b90*/  ENDCOLLECTIVE ;  /* 0x000000000000791b */ /* 0x003fea0003800000 */
.L_x_58:
[----:B------:R-:W-:Y:S01]  /*0ba0*/  IMAD.MOV.U32 R11, RZ, RZ, 0x2 ;  /* 0x00000002ff0b7424 */ /* 0x000fe200078e00ff */
[----:B------:R-:W-:-:S05]  /*0bb0*/  MOV R7, R9 ;  /* 0x0000000900077202 */ /* 0x000fca0000000f00 */
[----:B------:R-:W-:-:S05]  /*0bc0*/  FADD R7, R4, R7 ;  /* 0x0000000704077221 */ /* 0x000fca0000000000 */
[----:B------:R-:W-:-:S07]  /*0bd0*/  MOV R5, R7 ;  /* 0x0000000700057202 */ /* 0x000fce0000000f00 */
[----:B------:R-:W-:Y:S05]  /*0be0*/  WARPSYNC.COLLECTIVE R10, `(.L_x_59) ;  /* 0x000000000a087348 */ /* 0x000fea0003c00000 */
[----:B------:R0:W1:Y:S02]  /*0bf0*/  SHFL.DOWN P2, R9, R5, R11, R12 ;  /* 0x0800000b05097389 */ /* 0x000064000004000c */
[----:B01----:R-:W-:Y:S05]  /*0c00*/  ENDCOLLECTIVE ;  /* 0x000000000000791b */ /* 0x003fea0003800000 */
.L_x_59:
[----:B------:R-:W-:Y:S01]  /*0c10*/  HFMA2 R11, -RZ, RZ, 0, 5.9604644775390625e-08 ;  /* 0x00000001ff0b7431 */ /* 0x000fe200000001ff */
[----:B------:R-:W-:-:S05]  /*0c20*/  MOV R8, R9 ;  /* 0x0000000900087202 */ /* 0x000fca0000000f00 */
[----:B------:R-:W-:-:S05]  /*0c30*/  FADD R8, R7, R8 ;  /* 0x0000000807087221 */ /* 0x000fca0000000000 */
[----:B------:R-:W-:-:S07]  /*0c40*/  MOV R5, R8 ;  /* 0x0000000800057202 */ /* 0x000fce0000000f00 */
[----:B------:R-:W-:Y:S05]  /*0c50*/  WARPSYNC.COLLECTIVE R10, `(.L_x_60) ;  /* 0x000000000a087348 */ /* 0x000fea0003c00000 */
[----:B------:R0:W1:Y:S02]  /*0c60*/  SHFL.DOWN P2, R9, R5, R11, R12 ;  /* 0x0800000b05097389 */ /* 0x000064000004000c */
[----:B01----:R-:W-:Y:S05]  /*0c70*/  ENDCOLLECTIVE ;  /* 0x000000000000791b */ /* 0x003fea0003800000 */
.L_x_60:
[----:B------:R-:W-:Y:S05]  /*0c80*/  BRA `(.L_x_61) ;  /* 0xfffffff800707947 */ /* 0x000fea000383ffff */
.L_x_62:
        /* <DEDUP_REMOVED lines=15> */
.L_x_83:


//--------------------- .text._Z8MaxPool2PfS_     --------------------------
	.section	.text._Z8MaxPool2PfS_,"ax",@progbits
	.align	128
        .global         _Z8MaxPool2PfS_
        .type           _Z8MaxPool2PfS_,@function
        .size           _Z8MaxPool2PfS_,(.L_x_84 - _Z8MaxPool2PfS_)
        .other          _Z8MaxPool2PfS_,@"STO_CUDA_ENTRY STV_DEFAULT"
_Z8MaxPool2PfS_:
.text._Z8MaxPool2PfS_:
[----:B------:R-:W-:Y:S01]  /*0000*/  LDC R1, c[0x0][0x37c] ;  /* 0x0000df00ff017b82 */ /* 0x000fe20000000800 */
[----:B------:R-:W0:Y:S01]  /*0010*/  S2R R22, SR_TID.Y ;  /* 0x0000000000167919 */ /* 0x000e220000002200 */
[----:B------:R-:W1:Y:S01]  /*0020*/  LDCU.64 UR6, c[0x0][0x380] ;  /* 0x00007000ff0677ac */ /* 0x000e620008000a00 */
[----:B------:R-:W0:Y:S01]  /*0030*/  S2R R21, SR_TID.X ;  /* 0x0000000000157919 */ /* 0x000e220000002100 */
[----:B------:R-:W2:Y:S01]  /*0040*/  LDCU.64 UR4, c[0x0][0x358] ;  /* 0x00006b00ff0477ac */ /* 0x000ea20008000a00 */
[----:B------:R-:W3:Y:S01]  /*0050*/  S2R R20, SR_CTAID.X ;  /* 0x0000000000147919 */ /* 0x000ee20000002500 */
[----:B0-----:R-:W-:Y:S02]  /*0060*/  IMAD R22, R22, 0x8, R21 ;  /* 0x0000000816167824 */ /* 0x001fe400078e0215 */
[----:B------:R-:W-:Y:S02]  /*0070*/  IMAD.SHL.U32 R3, R21, 0x10, RZ ;  /* 0x0000001015037824 */ /* 0x000fe400078e00ff */
[----:B------:R-:W-:-:S02]  /*0080*/  IMAD.SHL.U32 R2, R22, 0x10, RZ ;  /* 0x0000001016027824 */ /* 0x000fc400078e00ff */
[----:B------:R-:W-:Y:S01]  /*0090*/  IMAD.SHL.U32 R0, R21, 0x4, RZ ;  /* 0x0000000415007824 */ /* 0x000fe200078e00ff */
[----:B------:R-:W-:Y:S02]  /*00a0*/  LOP3.LUT R5, R3, 0x20, RZ, 0xc0, !PT ;  /* 0x0000002003057812 */ /* 0x000fe400078ec0ff */
[----:B------:R-:W-:Y:S02]  /*00b0*/  LOP3.LUT R3, R2, 0x3ffc0, RZ, 0xc0, !PT ;  /* 0x0003ffc002037812 */ /* 0x000fe400078ec0ff */
[----:B------:R-:W-:Y:S02]  /*00c0*/  LOP3.LUT R5, R5, 0x4, R0, 0xf8, !PT ;  /* 0x0000000405057812 */ /* 0x000fe400078ef800 */
[----:B---3--:R-:W-:-:S04]  /*00d0*/  LEA R2, P0, R20, R3, 0xa ;  /* 0x0000000314027211 */ /* 0x008fc800078050ff */
[----:B------:R-:W-:Y:S01]  /*00e0*/  LOP3.LUT R5, R2, R5, RZ, 0xfc, !PT ;  /* 0x0000000502057212 */ /* 0x000fe200078efcff */
[----:B------:R-:W-:-:S03]  /*00f0*/  IMAD.X R2, RZ, RZ, RZ, P0 ;  /* 0x000000ffff027224 */ /* 0x000fc600000e06ff */
[----:B-1----:R-:W-:-:S04]  /*0100*/  LEA R24, P0, R5, UR6, 0x2 ;  /* 0x0000000605187c11 */ /* 0x002fc8000f8010ff */
[----:B------:R-:W-:Y:S02]  /*0110*/  LEA.HI.X R25, R5, UR7, R2, 0x2, P0 ;  /* 0x0000000705197c11 */ /* 0x000fe400080f1402 */
[----:B------:R-:W0:Y:S03]  /*0120*/  LDC.64 R2, c[0x0][0x388] ;  /* 0x0000e200ff027b82 */ /* 0x000e260000000a00 */
[----:B--2---:R-:W2:Y:S04]  /*0130*/  LDG.E.128 R4, desc[UR4][R24.64+0x20] ;  /* 0x0000200418047981 */ /* 0x004ea8000c1e1d00 */
[----:B------:R-:W3:Y:S04]  /*0140*/  LDG.E.128 R12, desc[UR4][R24.64+0x60] ;  /* 0x00006004180c7981 */ /* 0x000ee8000c1e1d00 */
[----:B------:R-:W4:Y:S04]  /*0150*/  LDG.E.128 R8, desc[UR4][R24.64] ;  /* 0x0000000418087981 */ /* 0x000f28000c1e1d00 */
[----:B------:R-:W5:Y:S01]  /*0160*/  LDG.E.128 R16, desc[UR4][R24.64+0x40] ;  /* 0x0000400418107981 */ /* 0x000f62000c1e1d00 */
[----:B------:R-:W-:Y:S01]  /*0170*/  IMAD.SHL.U32 R22, R22, 0x4, RZ ;  /* 0x0000000416167824 */ /* 0x000fe200078e00ff */
[----:B------:R-:W-:Y:S01]  /*0180*/  LOP3.LUT R0, R0, 0x8, RZ, 0xc0, !PT ;  /* 0x0000000800007812 */ /* 0x000fe200078ec0ff */
[----:B------:R-:W-:-:S03]  /*0190*/  IMAD.SHL.U32 R23, R21, 0x2, RZ ;  /* 0x0000000215177824 */ /* 0x000fc600078e00ff */
[----:B------:R-:W-:Y:S02]  /*01a0*/  LOP3.LUT R21, R22, 0xfff0, RZ, 0xc0, !PT ;  /* 0x0000fff016157812 */ /* 0x000fe400078ec0ff */
[----:B------:R-:W-:-:S03]  /*01b0*/  LOP3.LUT R0, R0, 0x2, R23, 0xf8, !PT ;  /* 0x0000000200007812 */ /* 0x000fc600078ef817 */
[----:B------:R-:W-:-:S04]  /*01c0*/  IMAD R21, R20, 0x100, R21 ;  /* 0x0000010014157824 */ /* 0x000fc800078e0215 */
[----:B------:R-:W-:-:S04]  /*01d0*/  IMAD.IADD R21, R21, 0x1, R0 ;  /* 0x0000000115157824 */ /* 0x000fc800078e0200 */
[----:B0-----:R-:W-:Y:S01]  /*01e0*/  IMAD.WIDE.U32 R2, R21, 0x4, R2 ;  /* 0x0000000415027825 */ /* 0x001fe200078e0002 */
[----:B--2---:R-:W-:Y:S02]  /*01f0*/  FMNMX R4, R4, R5, !PT ;  /* 0x0000000504047209 */ /* 0x004fe40007800000 */
[----:B------:R-:W-:Y:S02]  /*0200*/  FMNMX R6, R6, R7, !PT ;  /* 0x0000000706067209 */ /* 0x000fe40007800000 */
[----:B---3--:R-:W-:Y:S02]  /*0210*/  FMNMX R12, R12, R13, !PT ;  /* 0x0000000d0c0c7209 */ /* 0x008fe40007800000 */
[----:B------:R-:W-:Y:S02]  /*0220*/  FMNMX R14, R14, R15, !PT ;  /* 0x0000000f0e0e7209 */ /* 0x000fe40007800000 */
[----:B----4-:R-:W-:Y:S02]  /*0230*/  FMNMX3 R9, R8, R9, R4, !PT ;  /* 0x0000000908097276 */ /* 0x010fe40007800004 */
[----:B------:R-:W-:-:S02]  /*0240*/  FMNMX3 R11, R10, R11, R6, !PT ;  /* 0x0000000b0a0b7276 */ /* 0x000fc40007800006 */
[----:B-----5:R-:W-:Y:S02]  /*0250*/  FMNMX3 R17, R16, R17, R12, !PT ;  /* 0x0000001110117276 */ /* 0x020fe4000780000c */
[----:B------:R-:W-:Y:S01]  /*0260*/  FMNMX3 R19, R18, R19, R14, !PT ;  /* 0x0000001312137276 */ /* 0x000fe2000780000e */
[----:B------:R-:W-:Y:S04]  /*0270*/  STG.E desc[UR4][R2.64], R9 ;  /* 0x0000000902007986 */ /* 0x000fe8000c101904 */
[----:B------:R-:W-:Y:S04]  /*0280*/  STG.E desc[UR4][R2.64+0x4], R11 ;  /* 0x0000040b02007986 */ /* 0x000fe8000c101904 */
[----:B------:R-:W-:Y:S04]  /*0290*/  STG.E desc[UR4][R2.64+0x10], R17 ;  /* 0x0000101102007986 */ /* 0x000fe8000c101904 */
[----:B------:R-:W-:Y:S01]  /*02a0*/  STG.E desc[UR4][R2.64+0x14], R19 ;  /* 0x0000141302007986 */ /* 0x000fe2000c101904 */
[----:B------:R-:W-:Y:S05]  /*02b0*/  EXIT ;  /* 0x000000000000794d */ /* 0x000fea0003800000 */
.L_x_63:
        /* <DEDUP_REMOVED lines=12> */
.L_x_84:


//--------------------- .text._Z8MaxPool1PfS_     --------------------------
	.section	.text._Z8MaxPool1PfS_,"ax",@progbits
	.align	128
        .global         _Z8MaxPool1PfS_
        .type           _Z8MaxPool1PfS_,@function
        .size           _Z8MaxPool1PfS_,(.L_x_85 - _Z8MaxPool1PfS_)
        .other          _Z8MaxPool1PfS_,@"STO_CUDA_ENTRY STV_DEFAULT"
_Z8MaxPool1PfS_:
.text._Z8MaxPool1PfS_:
[----:B------:R-:W-:Y:S01]  /*0000*/  LDC R1, c[0x0][0x37c] ;  /* 0x0000df00ff017b82 */ /* 0x000fe20000000800 */
[----:B------:R-:W0:Y:S01]  /*0010*/  S2R R0, SR_TID.Y ;  /* 0x0000000000007919 */ /* 0x000e220000002200 */
[----:B------:R-:W0:Y:S02]  /*0020*/  S2R R3, SR_TID.X ;  /* 0x0000000000037919 */ /* 0x000e240000002100 */
[----:B0-----:R-:W-:-:S04]  /*0030*/  VIMNMX.U32 R2, PT, PT, R0, R3, !PT ;  /* 0x0000000300027248 */ /* 0x001fc80007fe0000 */
[----:B------:R-:W-:-:S13]  /*0040*/  ISETP.GT.U32.AND P0, PT, R2, 0x5, PT ;  /* 0x000000050200780c */ /* 0x000fda0003f04070 */
[----:B------:R-:W-:Y:S05]  /*0050*/  @P0 EXIT ;  /* 0x000000000000094d */ /* 0x000fea0003800000 */
[----:B------:R-:W0:Y:S01]  /*0060*/  S2R R23, SR_CTAID.X ;  /* 0x0000000000177919 */ /* 0x000e220000002500 */
[----:B------:R-:W1:Y:S01]  /*0070*/  LDCU.64 UR6, c[0x0][0x380] ;  /* 0x00007000ff0677ac */ /* 0x000e620008000a00 */
[----:B------:R-:W-:Y:S01]  /*0080*/  IMAD R22, R0, 0x18, R3 ;  /* 0x0000001800167824 */ /* 0x000fe200078e0203 */
[----:B------:R-:W2:Y:S03]  /*0090*/  LDCU.64 UR4, c[0x0][0x358] ;  /* 0x00006b00ff0477ac */ /* 0x000ea60008000a00 */
[----:B------:R-:W-:Y:S02]  /*00a0*/  IMAD.SHL.U32 R22, R22, 0x4, RZ ;  /* 0x0000000416167824 */ /* 0x000fe400078e00ff */
[----:B0-----:R-:W-:-:S05]  /*00b0*/  IMAD R25, R23, 0xd80, RZ ;  /* 0x00000d8017197824 */ /* 0x001fca00078e02ff */
[----:B------:R-:W-:-:S05]  /*00c0*/  IADD3 R2, P0, PT, R22, R25, RZ ;  /* 0x0000001916027210 */ /* 0x000fca0007f1e0ff */
[----:B------:R-:W-:Y:S01]  /*00d0*/  IMAD.X R5, RZ, RZ, RZ, P0 ;  /* 0x000000ffff057224 */ /* 0x000fe200000e06ff */
[----:B-1----:R-:W-:-:S04]  /*00e0*/  LEA R20, P0, R2, UR6, 0x2 ;  /* 0x0000000602147c11 */ /* 0x002fc8000f8010ff */
[----:B------:R-:W-:-:S05]  /*00f0*/  LEA.HI.X R21, R2, UR7, R5, 0x2, P0 ;  /* 0x0000000702157c11 */ /* 0x000fca00080f1405 */
[----:B--2---:R-:W2:Y:S04]  /*0100*/  LDG.E.128 R16, desc[UR4][R20.64+0x60] ;  /* 0x0000600414107981 */ /* 0x004ea8000c1e1d00 */
[----:B------:R-:W3:Y:S04]  /*0110*/  LDG.E.128 R4, desc[UR4][R20.64] ;  /* 0x0000000414047981 */ /* 0x000ee8000c1e1d00 */
[----:B------:R-:W4:Y:S04]  /*0120*/  LDG.E.128 R8, desc[UR4][R20.64+0x120] ;  /* 0x0001200414087981 */ /* 0x000f28000c1e1d00 */
[----:B------:R-:W5:Y:S01]  /*0130*/  LDG.E.128 R12, desc[UR4][R20.64+0xc0] ;  /* 0x0000c004140c7981 */ /* 0x000f62000c1e1d00 */
[----:B------:R-:W-:-:S02]  /*0140*/  IMAD R0, R0, 0xc, R3 ;  /* 0x0000000c00007824 */ /* 0x000fc400078e0203 */
[----:B------:R-:W0:Y:S01]  /*0150*/  LDC.64 R2, c[0x0][0x388] ;  /* 0x0000e200ff027b82 */ /* 0x000e220000000a00 */
[C---:B------:R-:W-:Y:S02]  /*0160*/  VIADD R24, R22.reuse, 0x18 ;  /* 0x0000001816187836 */ /* 0x040fe40000000000 */
[----:B------:R-:W-:Y:S02]  /*0170*/  IMAD R0, R23, 0x1b0, R0 ;  /* 0x000001b017007824 */ /* 0x000fe400078e0200 */
[----:B------:R-:W-:Y:S01]  /*0180*/  VIADD R26, R22, 0x30 ;  /* 0x00000030161a7836 */ /* 0x000fe20000000000 */
[-C--:B------:R-:W-:Y:S01]  /*0190*/  IADD3 R23, P2, PT, R24, R25.reuse, RZ ;  /* 0x0000001918177210 */ /* 0x080fe20007f5e0ff */
[----:B------:R-:W-:Y:S02]  /*01a0*/  VIADD R22, R22, 0x48 ;  /* 0x0000004816167836 */ /* 0x000fe40000000000 */
[----:B------:R-:W-:Y:S01]  /*01b0*/  IMAD.SHL.U32 R0, R0, 0x2, RZ ;  /* 0x0000000200007824 */ /* 0x000fe200078e00ff */
[-C--:B------:R-:W-:Y:S01]  /*01c0*/  IADD3 R27, P0, PT, R26, R25.reuse, RZ ;  /* 0x000000191a1b7210 */ /* 0x080fe20007f1e0ff */
[----:B------:R-:W-:Y:S01]  /*01d0*/  IMAD.X R24, RZ, RZ, RZ, P2 ;  /* 0x000000ffff187224 */ /* 0x000fe200010e06ff */
[----:B------:R-:W-:-:S02]  /*01e0*/  IADD3 R25, P1, PT, R22, R25, RZ ;  /* 0x0000001916197210 */ /* 0x000fc40007f3e0ff */
[----:B------:R-:W-:-:S04]  /*01f0*/  LEA R22, P2, R23, UR6, 0x2 ;  /* 0x0000000617167c11 */ /* 0x000fc8000f8410ff */
[----:B------:R-:W-:Y:S02]  /*0200*/  LEA.HI.X R23, R23, UR7, R24, 0x2, P2 ;  /* 0x0000000717177c11 */ /* 0x000fe400090f1418 */
[----:B--2---:R-:W-:Y:S02]  /*0210*/  FMNMX R18, R18, R19, !PT ;  /* 0x0000001312127209 */ /* 0x004fe40007800000 */
[----:B------:R-:W-:Y:S02]  /*0220*/  FMNMX R16, R16, R17, !PT ;  /* 0x0000001110107209 */ /* 0x000fe40007800000 */
[----:B---3--:R-:W-:Y:S01]  /*0230*/  FMNMX3 R29, R6, R7, R18, !PT ;  /* 0x00000007061d7276 */ /* 0x008fe20007800012 */
[----:B------:R-:W-:Y:S01]  /*0240*/  VIADD R7, R0, 0xc ;  /* 0x0000000c00077836 */ /* 0x000fe20000000000 */
[----:B------:R-:W-:Y:S01]  /*0250*/  FMNMX3 R28, R4, R5, R16, !PT ;  /* 0x00000005041c7276 */ /* 0x000fe20007800010 */
[----:B0-----:R-:W-:Y:S01]  /*0260*/  IMAD.WIDE.U32 R4, R0, 0x4, R2 ;  /* 0x0000000400047825 */ /* 0x001fe200078e0002 */
[----:B----4-:R-:W-:-:S02]  /*0270*/  FMNMX R8, R8, R9, !PT ;  /* 0x0000000908087209 */ /* 0x010fc40007800000 */
[----:B------:R-:W-:Y:S01]  /*0280*/  FMNMX R10, R10, R11, !PT ;  /* 0x0000000b0a0a7209 */ /* 0x000fe20007800000 */
[----:B------:R-:W-:Y:S01]  /*0290*/  IMAD.X R16, RZ, RZ, RZ, P1 ;  /* 0x000000ffff107224 */ /* 0x000fe200008e06ff */
[----:B------:R-:W-:Y:S01]  /*02a0*/  LEA R24, P1, R25, UR6, 0x2 ;  /* 0x0000000619187c11 */ /* 0x000fe2000f8210ff */
[----:B------:R-:W-:Y:S01]  /*02b0*/  IMAD.WIDE.U32 R6, R7, 0x4, R2 ;  /* 0x0000000407067825 */ /* 0x000fe200078e0002 */
[----:B-----5:R-:W-:Y:S01]  /*02c0*/  FMNMX3 R13, R12, R13, R8, !PT ;  /* 0x0000000d0c0d7276 */ /* 0x020fe20007800008 */
[----:B------:R-:W-:Y:S01]  /*02d0*/  STG.E desc[UR4][R4.64], R28 ;  /* 0x0000001c04007986 */ /* 0x000fe2000c101904 */
[----:B------:R-:W-:Y:S01]  /*02e0*/  FMNMX3 R15, R14, R15, R10, !PT ;  /* 0x0000000f0e0f7276 */ /* 0x000fe2000780000a */
[----:B------:R-:W-:Y:S01]  /*02f0*/  IMAD.X R12, RZ, RZ, RZ, P0 ;  /* 0x000000ffff0c7224 */ /* 0x000fe200000e06ff */
[----:B------:R-:W-:Y:S01]  /*0300*/  LEA.HI.X R25, R25, UR7, R16, 0x2, P1 ;  /* 0x0000000719197c11 */ /* 0x000fe200088f1410 */
[----:B------:R-:W-:Y:S01]  /*0310*/  STG.E desc[UR4][R4.64+0x4], R29 ;  /* 0x0000041d04007986 */ /* 0x000fe2000c101904 */
[----:B------:R-:W-:-:S03]  /*0320*/  LEA R26, P0, R27, UR6, 0x2 ;  /* 0x000000061b1a7c11 */ /* 0x000fc6000f8010ff */
[----:B------:R-:W-:Y:S01]  /*0330*/  STG.E desc[UR4][R6.64], R13 ;  /* 0x0000000d06007986 */ /* 0x000fe2000c101904 */
[----:B------:R-:W-:-:S03]  /*0340*/  LEA.HI.X R27, R27, UR7, R12, 0x2, P0 ;  /* 0x000000071b1b7c11 */ /* 0x000fc600080f140c */
[----:B------:R0:W-:Y:S04]  /*0350*/  STG.E desc[UR4][R6.64+0x4], R15 ;  /* 0x0000040f06007986 */ /* 0x0001e8000c101904 */
[----:B------:R-:W2:Y:S04]  /*0360*/  LDG.E.128 R8, desc[UR4][R20.64+0x900] ;  /* 0x0009000414087981 */ /* 0x000ea8000c1e1d00 */
[----:B------:R-:W3:Y:S04]  /*0370*/  LDG.E.128 R16, desc[UR4][R26.64+0x900] ;  /* 0x000900041a107981 */ /* 0x000ee8000c1e1d00 */
[----:B0-----:R-:W4:Y:S04]  /*0380*/  LDG.E.128 R4, desc[UR4][R22.64+0x900] ;  /* 0x0009000416047981 */ /* 0x001f28000c1e1d00 */
[----:B------:R-:W5:Y:S01]  /*0390*/  LDG.E.128 R12, desc[UR4][R24.64+0x900] ;  /* 0x00090004180c7981 */ /* 0x000f62000c1e1d00 */
[----:B----4-:R-:W-:Y:S01]  /*03a0*/  FMNMX R28, R4, R5, !PT ;  /* 0x00000005041c7209 */ /* 0x010fe20007800000 */
[----:B------:R-:W-:Y:S01]  /*03b0*/  VIADD R5, R0, 0x90 ;  /* 0x0000009000057836 */ /* 0x000fe20000000000 */
[----:B------:R-:W-:Y:S01]  /*03c0*/  FMNMX R4, R6, R7, !PT ;  /* 0x0000000706047209 */ /* 0x000fe20007800000 */
[----:B------:R-:W-:Y:S01]  /*03d0*/  VIADD R7, R0, 0x9c ;  /* 0x0000009c00077836 */ /* 0x000fe20000000000 */
[----:B-----5:R-:W-:-:S02]  /*03e0*/  FMNMX R12, R12, R13, !PT ;  /* 0x0000000d0c0c7209 */ /* 0x020fc40007800000 */
[----:B------:R-:W-:Y:S02]  /*03f0*/  FMNMX R14, R14, R15, !PT ;  /* 0x0000000f0e0e7209 */ /* 0x000fe40007800000 */
[----:B--2---:R-:W-:Y:S01]  /*0400*/  FMNMX3 R11, R10, R11, R4, !PT ;  /* 0x0000000b0a0b7276 */ /* 0x004fe20007800004 */
[----:B------:R-:W-:Y:S01]  /*0410*/  IMAD.WIDE.U32 R4, R5, 0x4, R2 ;  /* 0x0000000405047825 */ /* 0x000fe200078e0002 */
[----:B------:R-:W-:Y:S02]  /*0420*/  FMNMX3 R28, R8, R9, R28, !PT ;  /* 0x00000009081c7276 */ /* 0x000fe4000780001c */
[----:B---3--:R-:W-:Y:S01]  /*0430*/  FMNMX3 R17, R16, R17, R12, !PT ;  /* 0x0000001110117276 */ /* 0x008fe2000780000c */
[----:B------:R-:W-:Y:S01]  /*0440*/  IMAD.WIDE.U32 R6, R7, 0x4, R2 ;  /* 0x0000000407067825 */ /* 0x000fe200078e0002 */
[----:B------:R-:W-:Y:S01]  /*0450*/  FMNMX3 R19, R18, R19, R14, !PT ;  /* 0x0000001312137276 */ /* 0x000fe2000780000e */
[----:B------:R-:W-:Y:S04]  /*0460*/  STG.E desc[UR4][R4.64], R28 ;  /* 0x0000001c04007986 */ /* 0x000fe8000c101904 */
[----:B------:R0:W-:Y:S04]  /*0470*/  STG.E desc[UR4][R4.64+0x4], R11 ;  /* 0x0000040b04007986 */ /* 0x0001e8000c101904 */
[----:B------:R-:W-:Y:S04]  /*0480*/  STG.E desc[UR4][R6.64], R17 ;  /* 0x0000001106007986 */ /* 0x000fe8000c101904 */
[----:B------:R1:W-:Y:S04]  /*0490*/  STG.E desc[UR4][R6.64+0x4], R19 ;  /* 0x0000041306007986 */ /* 0x0003e8000c101904 */
[----:B0-----:R-:W2:Y:S04]  /*04a0*/  LDG.E.128 R8, desc[UR4][R20.64+0x1200] ;  /* 0x0012000414087981 */ /* 0x001ea8000c1e1d00 */
[----:B------:R-:W3:Y:S04]  /*04b0*/  LDG.E.128 R12, desc[UR4][R24.64+0x1200] ;  /* 0x00120004180c7981 */ /* 0x000ee8000c1e1d00 */
[----:B-1----:R-:W4:Y:S04]  /*04c0*/  LDG.E.128 R4, desc[UR4][R22.64+0x1200] ;  /* 0x0012000416047981 */ /* 0x002f28000c1e1d00 */
[----:B------:R-:W5:Y:S01]  /*04d0*/  LDG.E.128 R16, desc[UR4][R26.64+0x1200] ;  /* 0x001200041a107981 */ /* 0x000f62000c1e1d00 */
[----:B----4-:R-:W-:-:S02]  /*04e0*/  FMNMX R29, R4, R5, !PT ;  /* 0x00000005041d7209 */ /* 0x010fc40007800000 */
[----:B---3--:R-:W-:Y:S02]  /*04f0*/  FMNMX R12, R12, R13, !PT ;  /* 0x0000000d0c0c7209 */ /* 0x008fe40007800000 */
[----:B--2---:R-:W-:Y:S01]  /*0500*/  FMNMX3 R29, R8, R9, R29, !PT ;  /* 0x00000009081d7276 */ /* 0x004fe2000780001d */
[----:B------:R-:W-:Y:S01]  /*0510*/  VIADD R9, R0, 0x120 ;  /* 0x0000012000097836 */ /* 0x000fe20000000000 */
[----:B------:R-:W-:Y:S01]  /*0520*/  FMNMX R8, R6, R7, !PT ;  /* 0x0000000706087209 */ /* 0x000fe20007800000 */
[----:B------:R-:W-:Y:S01]  /*0530*/  VIADD R13, R0, 0x12c ;  /* 0x0000012c000d7836 */ /* 0x000fe20000000000 */
[----:B------:R-:W-:Y:S01]  /*0540*/  FMNMX R14, R14, R15, !PT ;  /* 0x0000000f0e0e7209 */ /* 0x000fe20007800000 */
[----:B------:R-:W-:Y:S01]  /*0550*/  IMAD.WIDE.U32 R4, R9, 0x4, R2 ;  /* 0x0000000409047825 */ /* 0x000fe200078e0002 */
[----:B------:R-:W-:Y:S02]  /*0560*/  FMNMX3 R11, R10, R11, R8, !PT ;  /* 0x0000000b0a0b7276 */ /* 0x000fe40007800008 */
[----:B-----5:R-:W-:Y:S01]  /*0570*/  FMNMX3 R17, R16, R17, R12, !PT ;  /* 0x0000001110117276 */ /* 0x020fe2000780000c */
        /* <DEDUP_REMOVED lines=43> */
[----:B------:R-:W-:Y:S04]  /*0830*/  STG.E desc[UR4][R4.64+0x4], R28 ;  /* 0x0000041c04007986 */ /* 0x000fe8000c101904 */
[----:B------:R-:W-:Y:S04]  /*0840*/  STG.E desc[UR4][R6.64], R17 ;  /* 0x0000001106007986 */ /* 0x000fe8000c101904 */
[----:B------:R0:W-:Y:S04]  /*0850*/  STG.E desc[UR4][R6.64+0x4], R19 ;  /* 0x0000041306007986 */ /* 0x0001e8000c101904 */
[----:B------:R-:W2:Y:S04]  /*0860*/  LDG.E.128 R8, desc[UR4][R24.64+0x2d00] ;  /* 0x002d000418087981 */ /* 0x000ea8000c1e1d00 */
[----:B------:R1:W3:Y:S04]  /*0870*/  LDG.E.128 R12, desc[UR4][R20.64+0x2d00] ;  /* 0x002d0004140c7981 */ /* 0x0002e8000c1e1d00 */
[----:B0-----:R-:W4:Y:S04]  /*0880*/  LDG.E.128 R4, desc[UR4][R22.64+0x2d00] ;  /* 0x002d000416047981 */ /* 0x001f28000c1e1d00 */
[----:B------:R-:W5:Y:S01]  /*0890*/  LDG.E.128 R16, desc[UR4][R26.64+0x2d00] ;  /* 0x002d00041a107981 */ /* 0x000f62000c1e1d00 */
[----:B-1----:R-:W-:-:S02]  /*08a0*/  VIADD R21, R0, 0x2d0 ;  /* 0x000002d000157836 */ /* 0x002fc40000000000 */
[----:B------:R-:W-:Y:S02]  /*08b0*/  VIADD R0, R0, 0x2dc ;  /* 0x000002dc00007836 */ /* 0x000fe40000000000 */
[----:B------:R-:W-:-:S04]  /*08c0*/  IMAD.WIDE.U32 R20, R21, 0x4, R2 ;  /* 0x0000000415147825 */ /* 0x000fc800078e0002 */
[----:B------:R-:W-:Y:S01]  /*08d0*/  IMAD.WIDE.U32 R2, R0, 0x4, R2 ;  /* 0x0000000400027825 */ /* 0x000fe200078e0002 */
[----:B--2---:R-:W-:Y:S02]  /*08e0*/  FMNMX R8, R8, R9, !PT ;  /* 0x0000000908087209 */ /* 0x004fe40007800000 */
[----:B------:R-:W-:Y:S02]  /*08f0*/  FMNMX R10, R10, R11, !PT ;  /* 0x0000000b0a0a7209 */ /* 0x000fe40007800000 */
[----:B----4-:R-:W-:Y:S02]  /*0900*/  FMNMX R4, R4, R5, !PT ;  /* 0x0000000504047209 */ /* 0x010fe40007800000 */
[----:B------:R-:W-:Y:S02]  /*0910*/  FMNMX R0, R6, R7, !PT ;  /* 0x0000000706007209 */ /* 0x000fe40007800000 */
[----:B---3--:R-:W-:Y:S02]  /*0920*/  FMNMX3 R13, R12, R13, R4, !PT ;  /* 0x0000000d0c0d7276 */ /* 0x008fe40007800004 */
        /* <DEDUP_REMOVED lines=8> */
.L_x_64:
        /* <DEDUP_REMOVED lines=13> */
.L_x_85:


//--------------------- .text._Z10Conv2_ReLuPfS_S_S_ --------------------------
	.section	.text._Z10Conv2_ReLuPfS_S_S_,"ax",@progbits
	.align	128
        .global         _Z10Conv2_ReLuPfS_S_S_
        .type           _Z10Conv2_ReLuPfS_S_S_,@function
        .size           _Z10Conv2_ReLuPfS_S_S_,(.L_x_86 - _Z10Conv2_ReLuPfS_S_S_)
        .other          _Z10Conv2_ReLuPfS_S_S_,@"STO_CUDA_ENTRY STV_DEFAULT"
_Z10Conv2_ReLuPfS_S_S_:
.text._Z10Conv2_ReLuPfS_S_S_:
[----:B------:R-:W-:Y:S01]  /*0000*/  LDC R1, c[0x0][0x37c] ;  /* 0x0000df00ff017b82 */ /* 0x000fe20000000800 */
[----:B------:R-:W0:Y:S01]  /*0010*/  S2R R5, SR_TID.X ;  /* 0x0000000000057919 */ /* 0x000e220000002100 */
[----:B------:R-:W1:Y:S01]  /*0020*/  LDCU.64 UR4, c[0x0][0x380] ;  /* 0x00007000ff0477ac */ /* 0x000e620008000a00 */
[----:B------:R-:W2:Y:S01]  /*0030*/  S2R R2, SR_TID.Y ;  /* 0x0000000000027919 */ /* 0x000ea20000002200 */
[----:B------:R-:W3:Y:S01]  /*0040*/  LDCU.64 UR6, c[0x0][0x358] ;  /* 0x00006b00ff0677ac */ /* 0x000ee20008000a00 */
[----:B------:R-:W4:Y:S01]  /*0050*/  S2R R3, SR_CTAID.X ;  /* 0x0000000000037919 */ /* 0x000f220000002500 */
[----:B0-----:R-:W-:-:S04]  /*0060*/  IMAD.SHL.U32 R17, R5, 0x4, RZ ;  /* 0x0000000405117824 */ /* 0x001fc800078e00ff */
[----:B--2---:R-:W-:Y:S02]  /*0070*/  IMAD R6, R2, 0x20, R17 ;  /* 0x0000002002067824 */ /* 0x004fe400078e0211 */
[----:B----4-:R-:W-:-:S03]  /*0080*/  IMAD R7, R3, 0x360, RZ ;  /* 0x0000036003077824 */ /* 0x010fc600078e02ff */
[C---:B------:R-:W-:Y:S01]  /*0090*/  LOP3.LUT R0, R6.reuse, 0xffff, RZ, 0xc0, !PT ;  /* 0x0000ffff06007812 */ /* 0x040fe200078ec0ff */
[C---:B------:R-:W-:Y:S01]  /*00a0*/  VIADD R25, R6.reuse, 0x1 ;  /* 0x0000000106197836 */ /* 0x040fe20000000000 */
[----:B------:R-:W-:Y:S02]  /*00b0*/  IADD3 R22, PT, PT, R6, 0x2, RZ ;  /* 0x0000000206167810 */ /* 0x000fe40007ffe0ff */
[----:B------:R-:W-:Y:S01]  /*00c0*/  IADD3 R7, P0, PT, R7, R6, RZ ;  /* 0x0000000607077210 */ /* 0x000fe20007f1e0ff */
[----:B------:R-:W-:Y:S01]  /*00d0*/  IMAD R0, R0, 0xe38f, RZ ;  /* 0x0000e38f00007824 */ /* 0x000fe200078e02ff */
[----:B------:R-:W-:-:S03]  /*00e0*/  LOP3.LUT R4, R25, 0xffff, RZ, 0xc0, !PT ;  /* 0x0000ffff19047812 */ /* 0x000fc600078ec0ff */
[----:B------:R-:W-:Y:S01]  /*00f0*/  IMAD.X R8, RZ, RZ, RZ, P0 ;  /* 0x000000ffff087224 */ /* 0x000fe200000e06ff */
[C---:B-1----:R-:W-:Y:S01]  /*0100*/  LEA R20, P0, R7.reuse, UR4, 0x2 ;  /* 0x0000000407147c11 */ /* 0x042fe2000f8010ff */
[----:B------:R-:W-:Y:S01]  /*0110*/  IMAD R4, R4, 0xe38f, RZ ;  /* 0x0000e38f04047824 */ /* 0x000fe200078e02ff */
[----:B------:R-:W-:Y:S02]  /*0120*/  SHF.R.U32.HI R19, RZ, 0x17, R0 ;  /* 0x00000017ff137819 */ /* 0x000fe40000011600 */
[----:B------:R-:W-:Y:S02]  /*0130*/  LEA.HI.X R21, R7, UR5, R8, 0x2, P0 ;  /* 0x0000000507157c11 */ /* 0x000fe400080f1408 */
[----:B------:R-:W-:Y:S02]  /*0140*/  PRMT R0, R19, 0x9910, RZ ;  /* 0x0000991013007816 */ /* 0x000fe400000000ff */
[----:B------:R-:W-:Y:S01]  /*0150*/  LOP3.LUT R7, R22, 0xffff, RZ, 0xc0, !PT ;  /* 0x0000ffff16077812 */ /* 0x000fe200078ec0ff */
[----:B------:R-:W-:Y:S01]  /*0160*/  VIADD R18, R6, 0x3 ;  /* 0x0000000306127836 */ /* 0x000fe20000000000 */
[----:B------:R-:W-:Y:S01]  /*0170*/  SHF.R.U32.HI R11, RZ, 0x17, R4 ;  /* 0x00000017ff0b7819 */ /* 0x000fe20000011604 */
[----:B------:R-:W-:Y:S01]  /*0180*/  IMAD.MOV.U32 R4, RZ, RZ, R0 ;  /* 0x000000ffff047224 */ /* 0x000fe200078e0000 */
[----:B---3--:R-:W2:Y:S01]  /*0190*/  LDG.E.128 R12, desc[UR6][R20.64] ;  /* 0x00000006140c7981 */ /* 0x008ea2000c1e1d00 */
[----:B------:R-:W-:Y:S01]  /*01a0*/  IMAD R7, R7, 0xe38f, RZ ;  /* 0x0000e38f07077824 */ /* 0x000fe200078e02ff */
[----:B------:R-:W-:Y:S01]  /*01b0*/  PRMT R8, R11, 0x9910, RZ ;  /* 0x000099100b087816 */ /* 0x000fe200000000ff */
[----:B------:R-:W-:Y:S01]  /*01c0*/  IMAD R4, R4, 0x90, RZ ;  /* 0x0000009004047824 */ /* 0x000fe200078e02ff */
[----:B------:R-:W-:-:S02]  /*01d0*/  LOP3.LUT R0, R18, 0xffff, RZ, 0xc0, !PT ;  /* 0x0000ffff12007812 */ /* 0x000fc400078ec0ff */
[----:B------:R-:W-:Y:S01]  /*01e0*/  SHF.R.U32.HI R9, RZ, 0x17, R7 ;  /* 0x00000017ff097819 */ /* 0x000fe20000011607 */
[----:B------:R-:W-:Y:S02]  /*01f0*/  IMAD.MOV.U32 R7, RZ, RZ, R8 ;  /* 0x000000ffff077224 */ /* 0x000fe400078e0008 */
[----:B------:R-:W-:Y:S01]  /*0200*/  IMAD.MOV R8, RZ, RZ, -R4 ;  /* 0x000000ffff087224 */ /* 0x000fe200078e0a04 */
[----:B------:R-:W-:Y:S01]  /*0210*/  PRMT R10, R9, 0x9910, RZ ;  /* 0x00009910090a7816 */ /* 0x000fe200000000ff */
[----:B------:R-:W-:Y:S02]  /*0220*/  IMAD R23, R0, 0xe38f, RZ ;  /* 0x0000e38f00177824 */ /* 0x000fe400078e02ff */
[----:B------:R-:W0:Y:S01]  /*0230*/  S2R R0, SR_CgaCtaId ;  /* 0x0000000000007919 */ /* 0x000e220000008800 */
[----:B------:R-:W-:Y:S01]  /*0240*/  IMAD R4, R7, 0x90, RZ ;  /* 0x0000009007047824 */ /* 0x000fe200078e02ff */
[----:B------:R-:W-:Y:S02]  /*0250*/  PRMT R7, R8, 0x7710, RZ ;  /* 0x0000771008077816 */ /* 0x000fe400000000ff */
[----:B------:R-:W-:-:S02]  /*0260*/  SHF.R.U32.HI R23, RZ, 0x17, R23 ;  /* 0x00000017ff177819 */ /* 0x000fc40000011617 */
[----:B------:R-:W-:Y:S01]  /*0270*/  IADD3 R16, PT, PT, RZ, -R4, RZ ;  /* 0x80000004ff107210 */ /* 0x000fe20007ffe0ff */
[----:B------:R-:W-:Y:S01]  /*0280*/  IMAD.IADD R8, R6, 0x1, R7 ;  /* 0x0000000106087824 */ /* 0x000fe200078e0207 */
[----:B------:R-:W-:Y:S01]  /*0290*/  PRMT R24, R23, 0x9910, RZ ;  /* 0x0000991017187816 */ /* 0x000fe200000000ff */
[----:B------:R-:W-:Y:S01]  /*02a0*/  IMAD R4, R10, 0x90, RZ ;  /* 0x000000900a047824 */ /* 0x000fe200078e02ff */
[----:B------:R-:W-:Y:S02]  /*02b0*/  PRMT R10, R16, 0x7710, RZ ;  /* 0x00007710100a7816 */ /* 0x000fe400000000ff */
[----:B------:R-:W-:Y:S01]  /*02c0*/  PRMT R16, R8, 0x9910, RZ ;  /* 0x0000991008107816 */ /* 0x000fe200000000ff */
[----:B------:R-:W-:Y:S02]  /*02d0*/  IMAD.MOV R27, RZ, RZ, -R4 ;  /* 0x000000ffff1b7224 */ /* 0x000fe400078e0a04 */
[----:B------:R-:W-:Y:S01]  /*02e0*/  IMAD.MOV.U32 R7, RZ, RZ, R24 ;  /* 0x000000ffff077224 */ /* 0x000fe200078e0018 */
[----:B------:R-:W-:Y:S01]  /*02f0*/  MOV R4, R16 ;  /* 0x0000001000047202 */ /* 0x000fe20000000f00 */
[----:B------:R-:W-:Y:S01]  /*0300*/  IMAD.IADD R25, R25, 0x1, R10 ;  /* 0x0000000119197824 */ /* 0x000fe200078e020a */
[----:B------:R-:W-:Y:S01]  /*0310*/  PRMT R27, R27, 0x7710, RZ ;  /* 0x000077101b1b7816 */ /* 0x000fe200000000ff */
[----:B------:R-:W-:-:S02]  /*0320*/  IMAD R7, R7, 0x90, RZ ;  /* 0x0000009007077824 */ /* 0x000fc400078e02ff */
[----:B------:R-:W-:Y:S01]  /*0330*/  IMAD R4, R4, 0xab, RZ ;  /* 0x000000ab04047824 */ /* 0x000fe200078e02ff */
[----:B------:R-:W-:Y:S01]  /*0340*/  PRMT R16, R25, 0x9910, RZ ;  /* 0x0000991019107816 */ /* 0x000fe200000000ff */
[----:B------:R-:W-:Y:S01]  /*0350*/  IMAD.MOV R10, RZ, RZ, -R7 ;  /* 0x000000ffff0a7224 */ /* 0x000fe200078e0a07 */
[----:B------:R-:W-:Y:S01]  /*0360*/  MOV R7, 0x400 ;  /* 0x0000040000077802 */ /* 0x000fe20000000f00 */
[----:B------:R-:W-:Y:S01]  /*0370*/  IMAD.IADD R22, R22, 0x1, R27 ;  /* 0x0000000116167824 */ /* 0x000fe200078e021b */
[----:B------:R-:W-:Y:S01]  /*0380*/  LOP3.LUT R4, R4, 0xffff, RZ, 0xc0, !PT ;  /* 0x0000ffff04047812 */ /* 0x000fe200078ec0ff */
[----:B------:R-:W-:Y:S01]  /*0390*/  IMAD R16, R16, 0xab, RZ ;  /* 0x000000ab10107824 */ /* 0x000fe200078e02ff */
[----:B------:R-:W-:Y:S02]  /*03a0*/  PRMT R27, R10, 0x7710, RZ ;  /* 0x000077100a1b7816 */ /* 0x000fe400000000ff */
[----:B------:R-:W-:Y:S02]  /*03b0*/  SHF.R.U32.HI R10, RZ, 0xb, R4 ;  /* 0x0000000bff0a7819 */ /* 0x000fe40000011604 */
[----:B0-----:R-:W-:Y:S01]  /*03c0*/  LEA R4, R0, R7, 0x18 ;  /* 0x0000000700047211 */ /* 0x001fe200078ec0ff */
[----:B------:R-:W-:Y:S01]  /*03d0*/  IMAD.IADD R18, R18, 0x1, R27 ;  /* 0x0000000112127824 */ /* 0x000fe200078e021b */
[----:B------:R-:W-:-:S02]  /*03e0*/  PRMT R26, R10, 0x9910, RZ ;  /* 0x000099100a1a7816 */ /* 0x000fc400000000ff */
[----:B------:R-:W-:Y:S01]  /*03f0*/  LOP3.LUT R24, R16, 0xffff, RZ, 0xc0, !PT ;  /* 0x0000ffff10187812 */ /* 0x000fe200078ec0ff */
[----:B------:R-:W-:Y:S01]  /*0400*/  IMAD R27, R19, 0x240, R4 ;  /* 0x00000240131b7824 */ /* 0x000fe200078e0204 */
[----:B------:R-:W-:Y:S01]  /*0410*/  LOP3.LUT R16, R10, 0xffff, RZ, 0xc0, !PT ;  /* 0x0000ffff0a107812 */ /* 0x000fe200078ec0ff */
[----:B------:R-:W-:Y:S01]  /*0420*/  IMAD.MOV.U32 R19, RZ, RZ, R26 ;  /* 0x000000ffff137224 */ /* 0x000fe200078e001a */
[----:B------:R-:W-:Y:S01]  /*0430*/  SHF.R.U32.HI R10, RZ, 0xb, R24 ;  /* 0x0000000bff0a7819 */ /* 0x000fe20000011618 */
[--C-:B------:R-:W-:Y:S02]  /*0440*/  IMAD R24, R11, 0x240, R4.reuse ;  /* 0x000002400b187824 */ /* 0x100fe400078e0204 */
[----:B------:R-:W-:Y:S01]  /*0450*/  IMAD R27, R16, 0x30, R27 ;  /* 0x00000030101b7824 */ /* 0x000fe200078e021b */
[C---:B------:R-:W-:Y:S01]  /*0460*/  PRMT R26, R10.reuse, 0x9910, RZ ;  /* 0x000099100a1a7816 */ /* 0x040fe200000000ff */
[----:B------:R-:W-:Y:S01]  /*0470*/  IMAD R16, R19, 0xc, RZ ;  /* 0x0000000c13107824 */ /* 0x000fe200078e02ff */
[----:B------:R-:W-:Y:S01]  /*0480*/  LOP3.LUT R11, R10, 0xffff, RZ, 0xc0, !PT ;  /* 0x0000ffff0a0b7812 */ /* 0x000fe200078ec0ff */
[----:B------:R-:W-:Y:S01]  /*0490*/  IMAD R28, R9, 0x240, R4 ;  /* 0x00000240091c7824 */ /* 0x000fe200078e0204 */
[----:B------:R-:W-:Y:S01]  /*04a0*/  MOV R10, R26 ;  /* 0x0000001a000a7202 */ /* 0x000fe20000000f00 */
[----:B------:R-:W-:-:S02]  /*04b0*/  IMAD.MOV R16, RZ, RZ, -R16 ;  /* 0x000000ffff107224 */ /* 0x000fc400078e0a10 */
[----:B------:R-:W-:Y:S02]  /*04c0*/  IMAD R24, R11, 0x30, R24 ;  /* 0x000000300b187824 */ /* 0x000fe400078e0218 */
[----:B------:R-:W-:Y:S01]  /*04d0*/  IMAD R10, R10, 0xc, RZ ;  /* 0x0000000c0a0a7824 */ /* 0x000fe200078e02ff */
[----:B------:R-:W-:Y:S01]  /*04e0*/  PRMT R11, R16, 0x7710, RZ ;  /* 0x00007710100b7816 */ /* 0x000fe200000000ff */
[----:B------:R-:W-:Y:S02]  /*04f0*/  VIADD R16, R6, 0x100 ;  /* 0x0000010006107836 */ /* 0x000fe40000000000 */
[----:B------:R-:W-:Y:S02]  /*0500*/  IMAD.MOV R10, RZ, RZ, -R10 ;  /* 0x000000ffff0a7224 */ /* 0x000fe400078e0a0a */
[----:B------:R-:W-:Y:S01]  /*0510*/  IMAD.IADD R8, R8, 0x1, R11 ;  /* 0x0000000108087824 */ /* 0x000fe200078e020b */
[----:B------:R-:W-:Y:S02]  /*0520*/  LOP3.LUT R11, R16, 0xffff, RZ, 0xc0, !PT ;  /* 0x0000ffff100b7812 */ /* 0x000fe400078ec0ff */
[----:B------:R-:W-:-:S02]  /*0530*/  PRMT R10, R10, 0x7710, RZ ;  /* 0x000077100a0a7816 */ /* 0x000fc400000000ff */
[----:B------:R-:W-:Y:S01]  /*0540*/  LOP3.LUT R8, R8, 0xfc, RZ, 0xc0, !PT ;  /* 0x000000fc08087812 */ /* 0x000fe200078ec0ff */
[----:B------:R-:W-:Y:S01]  /*0550*/  IMAD R11, R11, 0xe38f, RZ ;  /* 0x0000e38f0b0b7824 */ /* 0x000fe200078e02ff */
[----:B------:R-:W-:Y:S02]  /*0560*/  IADD3 R25, PT, PT, R25, R10, RZ ;  /* 0x0000000a19197210 */ /* 0x000fe40007ffe0ff */
[----:B------:R-:W-:Y:S01]  /*0570*/  PRMT R10, R22, 0x9910, RZ ;  /* 0x00009910160a7816 */ /* 0x000fe200000000ff */
[----:B------:R-:W-:Y:S01]  /*0580*/  IMAD R27, R8, 0x4, R27 ;  /* 0x00000004081b7824 */ /* 0x000fe200078e021b */
[----:B------:R-:W-:-:S03]  /*0590*/  SHF.R.U32.HI R19, RZ, 0x17, R11 ;  /* 0x00000017ff137819 */ /* 0x000fc6000001160b */
[----:B------:R-:W-:Y:S01]  /*05a0*/  IMAD.MOV.U32 R8, RZ, RZ, R10 ;  /* 0x000000ffff087224 */ /* 0x000fe200078e000a */
[----:B------:R-:W-:-:S03]  /*05b0*/  PRMT R11, R19, 0x9910, RZ ;  /* 0x00009910130b7816 */ /* 0x000fc600000000ff */
[----:B------:R-:W-:Y:S02]  /*05c0*/  IMAD R8, R8, 0xab, RZ ;  /* 0x000000ab08087824 */ /* 0x000fe400078e02ff */
[----:B------:R-:W-:-:S03]  /*05d0*/  IMAD.MOV.U32 R10, RZ, RZ, R11 ;  /* 0x000000ffff0a7224 */ /* 0x000fc600078e000b */
[----:B------:R-:W-:Y:S01]  /*05e0*/  LOP3.LUT R8, R8, 0xffff, RZ, 0xc0, !PT ;  /* 0x0000ffff08087812 */ /* 0x000fe200078ec0ff */
[----:B------:R-:W-:-:S03]  /*05f0*/  IMAD R10, R10, 0x90, RZ ;  /* 0x000000900a0a7824 */ /* 0x000fc600078e02ff */
[----:B------:R-:W-:Y:S01]  /*0600*/  SHF.R.U32.HI R26, RZ, 0xb, R8 ;  /* 0x0000000bff1a7819 */ /* 0x000fe20000011608 */
[----:B------:R-:W-:-:S03]  /*0610*/  IMAD.MOV R10, RZ, RZ, -R10 ;  /* 0x000000ffff0a7224 */ /* 0x000fc600078e0a0a */
[----:B------:R-:W-:Y:S02]  /*0620*/  LOP3.LUT R9, R26, 0xffff, RZ, 0xc0, !PT ;  /* 0x0000ffff1a097812 */ /* 0x000fe400078ec0ff */
[----:B------:R-:W-:-:S03]  /*0630*/  PRMT R11, R10, 0x7710, RZ ;  /* 0x000077100a0b7816 */ /* 0x000fc600000000ff */
[----:B------:R-:W-:Y:S01]  /*0640*/  IMAD R28, R9, 0x30, R28 ;  /* 0x00000030091c7824 */ /* 0x000fe200078e021c */
[----:B------:R-:W-:Y:S02]  /*0650*/  IADD3 R16, PT, PT, R16, R11, RZ ;  /* 0x0000000b10107210 */ /* 0x000fe40007ffe0ff */
[----:B------:R-:W3:Y:S01]  /*0660*/  LDG.E.128 R8, desc[UR6][R20.64+0x400] ;  /* 0x0004000614087981 */ /* 0x000ee2000c1e1d00 */
[----:B------:R-:W-:Y:S01]  /*0670*/  PRMT R26, R26, 0x9910, RZ ;  /* 0x000099101a1a7816 */ /* 0x000fe200000000ff */
[----:B------:R-:W-:Y:S01]  /*0680*/  IMAD R23, R23, 0x240, R4 ;  /* 0x0000024017177824 */ /* 0x000fe200078e0204 */
[----:B------:R-:W-:-:S03]  /*0690*/  LOP3.LUT R25, R25, 0xfd, RZ, 0xc0, !PT ;  /* 0x000000fd19197812 */ /* 0x000fc600078ec0ff */
[----:B------:R-:W-:Y:S02]  /*06a0*/  IMAD R26, R26, 0xc, RZ ;  /* 0x0000000c1a1a7824 */ /* 0x000fe400078e02ff */
[----:B------:R-:W-:Y:S02]  /*06b0*/  IMAD R24, R25, 0x4, R24 ;  /* 0x0000000419187824 */ /* 0x000fe400078e0218 */
[----:B------:R-:W-:-:S05]  /*06c0*/  IMAD.MOV R26, RZ, RZ, -R26 ;  /* 0x000000ffff1a7224 */ /* 0x000fca00078e0a1a */
[----:B------:R-:W-:Y:S02]  /*06d0*/  PRMT R29, R26, 0x7710, RZ ;  /* 0x000077101a1d7816 */ /* 0x000fe400000000ff */
[----:B------:R-:W-:-:S03]  /*06e0*/  PRMT R26, R18, 0x9910, RZ ;  /* 0x00009910121a7816 */ /* 0x000fc600000000ff */
[----:B------:R-:W-:Y:S02]  /*06f0*/  IMAD.IADD R22, R22, 0x1, R29 ;  /* 0x0000000116167824 */ /* 0x000fe400078e021d */
[----:B------:R-:W-:-:S03]  /*0700*/  IMAD R26, R26, 0xab, RZ ;  /* 0x000000ab1a1a7824 */ /* 0x000fc600078e02ff */
[----:B------:R-:W-:Y:S02]  /*0710*/  LOP3.LUT R25, R22, 0xfe, RZ, 0xc0, !PT ;  /* 0x000000fe16197812 */ /* 0x000fe400078ec0ff */
[----:B------:R-:W-:-:S03]  /*0720*/  IADD3 R22, PT, PT, R6, 0x101, RZ ;  /* 0x0000010106167810 */ /* 0x000fc60007ffe0ff */
[----:B------:R-:W-:Y:S01]  /*0730*/  IMAD R25, R25, 0x4, R28 ;  /* 0x0000000419197824 */ /* 0x000fe200078e021c */
[----:B------:R-:W-:Y:S01]  /*0740*/  LOP3.LUT R28, R22, 0xffff, RZ, 0xc0, !PT ;  /* 0x0000ffff161c7812 */ /* 0x000fe200078ec0ff */
[----:B--2---:R0:W-:Y:S04]  /*0750*/  STS [R27], R12 ;  /* 0x0000000c1b007388 */ /* 0x0041e80000000800 */
[----:B------:R1:W-:Y:S04]  /*0760*/  STS [R24], R13 ;  /* 0x0000000d18007388 */ /* 0x0003e80000000800 */
[----:B------:R2:W-:Y:S01]  /*0770*/  STS [R25], R14 ;  /* 0x0000000e19007388 */ /* 0x0005e20000000800 */
[----:B0-----:R-:W-:-:S02]  /*0780*/  LOP3.LUT R12, R26, 0xffff, RZ, 0xc0, !PT ;  /* 0x0000ffff1a0c7812 */ /* 0x001fc400078ec0ff */
[----:B------:R-:W-:Y:S02]  /*0790*/  PRMT R27, R16, 0x9910, RZ ;  /* 0x00009910101b7816 */ /* 0x000fe400000000ff */
[----:B------:R-:W-:Y:S01]  /*07a0*/  SHF.R.U32.HI R12, RZ, 0xb, R12 ;  /* 0x0000000bff0c7819 */ /* 0x000fe2000001160c */
[----:B-1----:R-:W-:Y:S02]  /*07b0*/  IMAD R24, R28, 0xe38f, RZ ;  /* 0x0000e38f1c187824 */ /* 0x002fe400078e02ff */
[----:B------:R-:W-:Y:S01]  /*07c0*/  IMAD R27, R27, 0xab, RZ ;  /* 0x000000ab1b1b7824 */ /* 0x000fe200078e02ff */
[C---:B------:R-:W-:Y:S02]  /*07d0*/  PRMT R26, R12.reuse, 0x9910, RZ ;  /* 0x000099100c1a7816 */ /* 0x040fe400000000ff */
[----:B------:R-:W-:Y:S02]  /*07e0*/  LOP3.LUT R12, R12, 0xffff, RZ, 0xc0, !PT ;  /* 0x0000ffff0c0c7812 */ /* 0x000fe400078ec0ff */
[----:B------:R-:W-:Y:S01]  /*07f0*/  LOP3.LUT R27, R27, 0xffff, RZ, 0xc0, !PT ;  /* 0x0000ffff1b1b7812 */ /* 0x000fe200078ec0ff */
[----:B------:R-:W-:-:S02]  /*0800*/  IMAD R26, R26, 0xc, RZ ;  /* 0x0000000c1a1a7824 */ /* 0x000fc400078e02ff */
[----:B--2---:R-:W-:Y:S01]  /*0810*/  IMAD R14, R12, 0x30, R23 ;  /* 0x000000300c0e7824 */ /* 0x004fe200078e0217 */
[----:B------:R-:W-:Y:S01]  /*0820*/  SHF.R.U32.HI R13, RZ, 0xb, R27 ;  /* 0x0000000bff0d7819 */ /* 0x000fe2000001161b */
[----:B------:R-:W-:Y:S01]  /*0830*/  IMAD.MOV R26, RZ, RZ, -R26 ;  /* 0x000000ffff1a7224 */ /* 0x000fe200078e0a1a */
[----:B------:R-:W-:Y:S01]  /*0840*/  SHF.R.U32.HI R23, RZ, 0x17, R24 ;  /* 0x00000017ff177819 */ /* 0x000fe20000011618 */
[----:B------:R-:W-:-:S03]  /*0850*/  VIADD R12, R6, 0x102 ;  /* 0x00000102060c7836 */ /* 0x000fc60000000000 */
[----:B------:R-:W-:Y:S02]  /*0860*/  PRMT R27, R26, 0x7710, RZ ;  /* 0x000077101a1b7816 */ /* 0x000fe400000000ff */
[----:B------:R-:W-:-:S03]  /*0870*/  PRMT R26, R13, 0x9910, RZ ;  /* 0x000099100d1a7816 */ /* 0x000fc600000000ff */
[----:B------:R-:W-:-:S05]  /*0880*/  IMAD.IADD R18, R18, 0x1, R27 ;  /* 0x0000000112127824 */ /* 0x000fca00078e021b */
[----:B------:R-:W-:Y:S01]  /*0890*/  LOP3.LUT R25, R18, 0xff, RZ, 0xc0, !PT ;  /* 0x000000ff12197812 */ /* 0x000fe200078ec0ff */
[----:B------:R-:W-:Y:S01]  /*08a0*/  IMAD.MOV.U32 R18, RZ, RZ, R26 ;  /* 0x000000ffff127224 */ /* 0x000fe200078e001a */
[----:B------:R-:W-:Y:S02]  /*08b0*/  PRMT R26, R23, 0x9910, RZ ;  /* 0x00009910171a7816 */ /* 0x000fe400000000ff */
[----:B------:R-:W-:Y:S01]  /*08c0*/  LEA R24, R25, R14, 0x2 ;  /* 0x0000000e19187211 */ /* 0x000fe200078e10ff */
[----:B------:R-:W-:Y:S01]  /*08d0*/  IMAD R14, R18, 0xc, RZ ;  /* 0x0000000c120e7824 */ /* 0x000fe200078e02ff */
[----:B------:R-:W-:Y:S01]  /*08e0*/  LOP3.LUT R25, R12, 0xffff, RZ, 0xc0, !PT ;  /* 0x0000ffff0c197812 */ /* 0x000fe200078ec0ff */
[----:B------:R-:W-:Y:S01]  /*08f0*/  IMAD.MOV.U32 R18, RZ, RZ, R26 ;  /* 0x000000ffff127224 */ /* 0x000fe200078e001a */
[----:B------:R-:W-:Y:S01]  /*0900*/  LOP3.LUT R26, R13, 0xffff, RZ, 0xc0, !PT ;  /* 0x0000ffff0d1a7812 */ /* 0x000fe200078ec0ff */
[----:B------:R-:W-:Y:S01]  /*0910*/  IMAD.MOV R27, RZ, RZ, -R14 ;  /* 0x000000ffff1b7224 */ /* 0x000fe200078e0a0e */
[----:B------:R0:W-:Y:S01]  /*0920*/  STS [R24], R15 ;  /* 0x0000000f18007388 */ /* 0x0001e20000000800 */
[----:B------:R-:W-:-:S02]  /*0930*/  IMAD R18, R18, 0x90, RZ ;  /* 0x0000009012127824 */ /* 0x000fc400078e02ff */
[----:B------:R-:W-:Y:S01]  /*0940*/  IMAD R13, R19, 0x240, R4 ;  /* 0x00000240130d7824 */ /* 0x000fe200078e0204 */
[----:B------:R-:W-:Y:S01]  /*0950*/  PRMT R19, R27, 0x7710, RZ ;  /* 0x000077101b137816 */ /* 0x000fe200000000ff */
[----:B------:R-:W-:Y:S01]  /*0960*/  IMAD R14, R25, 0xe38f, RZ ;  /* 0x0000e38f190e7824 */ /* 0x000fe200078e02ff */
[----:B------:R-:W-:Y:S01]  /*0970*/  IADD3 R25, PT, PT, R6, 0x103, RZ ;  /* 0x0000010306197810 */ /* 0x000fe20007ffe0ff */
[----:B------:R-:W-:Y:S02]  /*0980*/  IMAD.MOV R18, RZ, RZ, -R18 ;  /* 0x000000ffff127224 */ /* 0x000fe400078e0a12 */
[----:B------:R-:W-:Y:S01]  /*0990*/  IMAD.IADD R16, R16, 0x1, R19 ;  /* 0x0000000110107824 */ /* 0x000fe200078e0213 */
[----:B------:R-:W-:Y:S01]  /*09a0*/  SHF.R.U32.HI R19, RZ, 0x17, R14 ;  /* 0x00000017ff137819 */ /* 0x000fe2000001160e */
[----:B------:R-:W-:Y:S01]  /*09b0*/  IMAD R13, R26, 0x30, R13 ;  /* 0x000000301a0d7824 */ /* 0x000fe200078e020d */
[----:B------:R-:W-:Y:S01]  /*09c0*/  PRMT R27, R18, 0x7710, RZ ;  /* 0x00007710121b7816 */ /* 0x000fe200000000ff */
[----:B------:R-:W-:Y:S01]  /*09d0*/  VIADD R18, R6, 0x200 ;  /* 0x0000020006127836 */ /* 0x000fe20000000000 */
[----:B------:R-:W-:-:S02]  /*09e0*/  LOP3.LUT R16, R16, 0xfc, RZ, 0xc0, !PT ;  /* 0x000000fc10107812 */ /* 0x000fc400078ec0ff */
[----:B------:R-:W-:Y:S01]  /*09f0*/  PRMT R26, R19, 0x9910, RZ ;  /* 0x00009910131a7816 */ /* 0x000fe200000000ff */
[----:B------:R-:W-:Y:S01]  /*0a00*/  IMAD.IADD R14, R22, 0x1, R27 ;  /* 0x00000001160e7824 */ /* 0x000fe200078e021b */
[----:B------:R-:W-:Y:S01]  /*0a10*/  LOP3.LUT R22, R25, 0xffff, RZ, 0xc0, !PT ;  /* 0x0000ffff19167812 */ /* 0x000fe200078ec0ff */
[----:B------:R-:W-:Y:S01]  /*0a20*/  IMAD R27, R16, 0x4, R13 ;  /* 0x00000004101b7824 */ /* 0x000fe200078e020d */
[----:B------:R-:W-:Y:S01]  /*0a30*/  LOP3.LUT R16, R18, 0xffff, RZ, 0xc0, !PT ;  /* 0x0000ffff12107812 */ /* 0x000fe200078ec0ff */
[----:B------:R-:W-:Y:S02]  /*0a40*/  IMAD R13, R26, 0x90, RZ ;  /* 0x000000901a0d7824 */ /* 0x000fe400078e02ff */
[----:B0-----:R-:W-:Y:S01]  /*0a50*/  IMAD R15, R22, 0xe38f, RZ ;  /* 0x0000e38f160f7824 */ /* 0x001fe200078e02ff */
[----:B------:R-:W-:Y:S01]  /*0a60*/  PRMT R22, R14, 0x9910, RZ ;  /* 0x000099100e167816 */ /* 0x000fe200000000ff */
[----:B------:R-:W-:Y:S01]  /*0a70*/  IMAD R16, R16, 0xe38f, RZ ;  /* 0x0000e38f10107824 */ /* 0x000fe200078e02ff */
[----:B------:R-:W-:Y:S01]  /*0a80*/  IADD3 R13, PT, PT, RZ, -R13, RZ ;  /* 0x8000000dff0d7210 */ /* 0x000fe20007ffe0ff */
[----:B------:R-:W-:Y:S01]  /*0a90*/  IMAD R19, R19, 0x240, R4 ;  /* 0x0000024013137824 */ /* 0x000fe200078e0204 */
[----:B------:R-:W-:-:S02]  /*0aa0*/  SHF.R.U32.HI R15, RZ, 0x17, R15 ;  /* 0x00000017ff0f7819 */ /* 0x000fc4000001160f */
[----:B------:R-:W-:Y:S02]  /*0ab0*/  PRMT R29, R13, 0x7710, RZ ;  /* 0x000077100d1d7816 */ /* 0x000fe400000000ff */
[----:B------:R-:W-:Y:S02]  /*0ac0*/  SHF.R.U32.HI R13, RZ, 0x17, R16 ;  /* 0x00000017ff0d7819 */ /* 0x000fe40000011610 */
[----:B------:R-:W-:Y:S01]  /*0ad0*/  PRMT R24, R15, 0x9910, RZ ;  /* 0x000099100f187816 */ /* 0x000fe200000000ff */
[----:B------:R-:W-:Y:S01]  /*0ae0*/  IMAD.IADD R16, R12, 0x1, R29 ;  /* 0x000000010c107824 */ /* 0x000fe200078e021d */
[----:B------:R-:W-:-:S03]  /*0af0*/  PRMT R26, R13, 0x9910, RZ ;  /* 0x000099100d1a7816 */ /* 0x000fc600000000ff */
[----:B------:R-:W-:Y:S02]  /*0b00*/  IMAD.MOV.U32 R12, RZ, RZ, R24 ;  /* 0x000000ffff0c7224 */ /* 0x000fe400078e0018 */
[----:B------:R-:W-:Y:S02]  /*0b10*/  IMAD.MOV.U32 R24, RZ, RZ, R26 ;  /* 0x000000ffff187224 */ /* 0x000fe400078e001a */
[----:B------:R-:W-:Y:S02]  /*0b20*/  IMAD R12, R12, 0x90, RZ ;  /* 0x000000900c0c7824 */ /* 0x000fe400078e02ff */
[----:B------:R-:W-:-:S03]  /*0b30*/  IMAD R26, R23, 0x240, R4 ;  /* 0x00000240171a7824 */ /* 0x000fc600078e0204 */
[----:B------:R-:W-:Y:S01]  /*0b40*/  IADD3 R12, PT, PT, RZ, -R12, RZ ;  /* 0x8000000cff0c7210 */ /* 0x000fe20007ffe0ff */
[----:B---3--:R0:W-:Y:S02]  /*0b50*/  STS [R27], R8 ;  /* 0x000000081b007388 */ /* 0x0081e40000000800 */
[----:B0-----:R-:W-:Y:S02]  /*0b60*/  IMAD R8, R22, 0xab, RZ ;  /* 0x000000ab16087824 */ /* 0x001fe400078e02ff */
[----:B------:R-:W-:-:S03]  /*0b70*/  IMAD R22, R24, 0x90, RZ ;  /* 0x0000009018167824 */ /* 0x000fc600078e02ff */
[----:B------:R-:W-:Y:S01]  /*0b80*/  LOP3.LUT R8, R8, 0xffff, RZ, 0xc0, !PT ;  /* 0x0000ffff08087812 */ /* 0x000fe200078ec0ff */
[----:B------:R-:W-:Y:S01]  /*0b90*/  IMAD.MOV R27, RZ, RZ, -R22 ;  /* 0x000000ffff1b7224 */ /* 0x000fe200078e0a16 */
[----:B------:R-:W-:Y:S02]  /*0ba0*/  PRMT R22, R12, 0x7710, RZ ;  /* 0x000077100c167816 */ /* 0x000fe400000000ff */
[----:B------:R-:W-:Y:S02]  /*0bb0*/  SHF.R.U32.HI R12, RZ, 0xb, R8 ;  /* 0x0000000bff0c7819 */ /* 0x000fe40000011608 */
[----:B------:R-:W-:Y:S01]  /*0bc0*/  PRMT R27, R27, 0x7710, RZ ;  /* 0x000077101b1b7816 */ /* 0x000fe200000000ff */
[----:B------:R-:W-:Y:S01]  /*0bd0*/  IMAD.IADD R22, R25, 0x1, R22 ;  /* 0x0000000119167824 */ /* 0x000fe200078e0216 */
[C---:B------:R-:W-:Y:S02]  /*0be0*/  PRMT R24, R12.reuse, 0x9910, RZ ;  /* 0x000099100c187816 */ /* 0x040fe400000000ff */
[----:B------:R-:W-:Y:S01]  /*0bf0*/  LOP3.LUT R25, R12, 0xffff, RZ, 0xc0, !PT ;  /* 0x0000ffff0c197812 */ /* 0x000fe200078ec0ff */
[----:B------:R-:W-:Y:S01]  /*0c00*/  IMAD.IADD R8, R18, 0x1, R27 ;  /* 0x0000000112087824 */ /* 0x000fe200078e021b */
[----:B------:R-:W-:-:S02]  /*0c10*/  MOV R18, R24 ;  /* 0x0000001800127202 */ /* 0x000fc40000000f00 */
[----:B------:R-:W-:Y:S01]  /*0c20*/  PRMT R27, R16, 0x9910, RZ ;  /* 0x00009910101b7816 */ /* 0x000fe200000000ff */
[----:B------:R-:W-:Y:S01]  /*0c30*/  IMAD R26, R25, 0x30, R26 ;  /* 0x00000030191a7824 */ /* 0x000fe200078e021a */
[----:B------:R-:W-:Y:S01]  /*0c40*/  PRMT R24, R22, 0x9910, RZ ;  /* 0x0000991016187816 */ /* 0x000fe200000000ff */
[----:B------:R-:W-:Y:S02]  /*0c50*/  IMAD R12, R18, 0xc, RZ ;  /* 0x0000000c120c7824 */ /* 0x000fe400078e02ff */
[----:B------:R-:W-:Y:S02]  /*0c60*/  IMAD.MOV.U32 R23, RZ, RZ, R27 ;  /* 0x000000ffff177224 */ /* 0x000fe400078e001b */
[----:B------:R-:W-:Y:S02]  /*0c70*/  IMAD.MOV R25, RZ, RZ, -R12 ;  /* 0x000000ffff197224 */ /* 0x000fe400078e0a0c */
[----:B------:R-:W-:Y:S02]  /*0c80*/  IMAD R18, R23, 0xab, RZ ;  /* 0x000000ab17127824 */ /* 0x000fe400078e02ff */
[----:B------:R-:W-:Y:S01]  /*0c90*/  IMAD.MOV.U32 R12, RZ, RZ, R24 ;  /* 0x000000ffff0c7224 */ /* 0x000fe200078e0018 */
[----:B------:R-:W-:-:S02]  /*0ca0*/  PRMT R25, R25, 0x7710, RZ ;  /* 0x0000771019197816 */ /* 0x000fc400000000ff */
[----:B------:R-:W-:Y:S01]  /*0cb0*/  LOP3.LUT R23, R18, 0xffff, RZ, 0xc0, !PT ;  /* 0x0000ffff12177812 */ /* 0x000fe200078ec0ff */
[----:B------:R-:W-:Y:S01]  /*0cc0*/  IMAD R18, R12, 0xab, RZ ;  /* 0x000000ab0c127824 */ /* 0x000fe200078e02ff */
[----:B------:R-:W-:Y:S01]  /*0cd0*/  IADD3 R12, PT, PT, R14, R25, RZ ;  /* 0x000000190e0c7210 */ /* 0x000fe20007ffe0ff */
[----:B------:R-:W-:Y:S01]  /*0ce0*/  VIADD R25, R6, 0x201 ;  /* 0x0000020106197836 */ /* 0x000fe20000000000 */
[----:B------:R-:W-:Y:S02]  /*0cf0*/  SHF.R.U32.HI R23, RZ, 0xb, R23 ;  /* 0x0000000bff177819 */ /* 0x000fe40000011617 */
[----:B------:R-:W-:Y:S02]  /*0d00*/  LOP3.LUT R18, R18, 0xffff, RZ, 0xc0, !PT ;  /* 0x0000ffff12127812 */ /* 0x000fe400078ec0ff */
[----:B------:R-:W-:Y:S02]  /*0d10*/  LOP3.LUT R24, R25, 0xffff, RZ, 0xc0, !PT ;  /* 0x0000ffff19187812 */ /* 0x000fe400078ec0ff */
[----:B------:R-:W-:-:S03]  /*0d20*/  LOP3.LUT R14, R23, 0xffff, RZ, 0xc0, !PT ;  /* 0x0000ffff170e7812 */ /* 0x000fc600078ec0ff */
[----:B------:R-:W-:Y:S02]  /*0d30*/  IMAD R24, R24, 0xe38f, RZ ;  /* 0x0000e38f18187824 */ /* 0x000fe400078e02ff */
[----:B------:R-:W-:Y:S01]  /*0d40*/  IMAD R19, R14, 0x30, R19 ;  /* 0x000000300e137824 */ /* 0x000fe200078e0213 */
[----:B------:R-:W-:Y:S01]  /*0d50*/  SHF.R.U32.HI R14, RZ, 0xb, R18 ;  /* 0x0000000bff0e7819 */ /* 0x000fe20000011612 */
[----:B------:R-:W-:Y:S01]  /*0d60*/  IMAD R18, R15, 0x240, R4 ;  /* 0x000002400f127824 */ /* 0x000fe200078e0204 */
[----:B------:R-:W-:Y:S02]  /*0d70*/  SHF.R.U32.HI R15, RZ, 0x17, R24 ;  /* 0x00000017ff0f7819 */ /* 0x000fe40000011618 */
[----:B------:R-:W-:Y:S02]  /*0d80*/  LOP3.LUT R27, R14, 0xffff, RZ, 0xc0, !PT ;  /* 0x0000ffff0e1b7812 */ /* 0x000fe400078ec0ff */
[----:B------:R-:W-:-:S03]  /*0d90*/  PRMT R24, R15, 0x9910, RZ ;  /* 0x000099100f187816 */ /* 0x000fc600000000ff */
[----:B------:R-:W-:Y:S01]  /*0da0*/  IMAD R18, R27, 0x30, R18 ;  /* 0x000000301b127824 */ /* 0x000fe200078e0212 */
[----:B------:R-:W-:Y:S01]  /*0db0*/  PRMT R27, R23, 0x9910, RZ ;  /* 0x00009910171b7816 */ /* 0x000fe200000000ff */
[----:B------:R-:W-:-:S04]  /*0dc0*/  IMAD R23, R24, 0x90, RZ ;  /* 0x0000009018177824 */ /* 0x000fc800078e02ff */
[----:B------:R-:W-:Y:S02]  /*0dd0*/  IMAD.MOV.U32 R24, RZ, RZ, R27 ;  /* 0x000000ffff187224 */ /* 0x000fe400078e001b */
[----:B------:R-:W-:Y:S01]  /*0de0*/  IMAD.MOV R28, RZ, RZ, -R23 ;  /* 0x000000ffff1c7224 */ /* 0x000fe200078e0a17 */
[----:B------:R-:W-:Y:S01]  /*0df0*/  PRMT R23, R14, 0x9910, RZ ;  /* 0x000099100e177816 */ /* 0x000fe200000000ff */
[----:B------:R-:W-:-:S03]  /*0e00*/  IMAD R14, R24, 0xc, RZ ;  /* 0x0000000c180e7824 */ /* 0x000fc600078e02ff */
[----:B------:R-:W-:Y:S01]  /*0e10*/  PRMT R28, R28, 0x7710, RZ ;  /* 0x000077101c1c7816 */ /* 0x000fe200000000ff */
[----:B------:R-:W-:Y:S01]  /*0e20*/  IMAD.MOV R14, RZ, RZ, -R14 ;  /* 0x000000ffff0e7224 */ /* 0x000fe200078e0a0e */
[----:B------:R-:W-:-:S03]  /*0e30*/  MOV R24, R23 ;  /* 0x0000001700187202 */ /* 0x000fc60000000f00 */
[----:B------:R-:W-:Y:S01]  /*0e40*/  IMAD.IADD R25, R25, 0x1, R28 ;  /* 0x0000000119197824 */ /* 0x000fe200078e021c */
[----:B------:R-:W-:Y:S01]  /*0e50*/  PRMT R23, R14, 0x7710, RZ ;  /* 0x000077100e177816 */ /* 0x000fe200000000ff */
[----:B------:R-:W-:Y:S01]  /*0e60*/  IMAD R14, R24, 0xc, RZ ;  /* 0x0000000c180e7824 */ /* 0x000fe200078e02ff */
[----:B------:R-:W-:Y:S02]  /*0e70*/  PRMT R24, R8, 0x9910, RZ ;  /* 0x0000991008187816 */ /* 0x000fe400000000ff */
[----:B------:R-:W-:Y:S01]  /*0e80*/  PRMT R27, R25, 0x9910, RZ ;  /* 0x00009910191b7816 */ /* 0x000fe200000000ff */
[----:B------:R-:W-:Y:S01]  /*0e90*/  IMAD.IADD R16, R16, 0x1, R23 ;  /* 0x0000000110107824 */ /* 0x000fe200078e0217 */
[----:B------:R-:W-:Y:S01]  /*0ea0*/  IADD3 R23, PT, PT, RZ, -R14, RZ ;  /* 0x8000000eff177210 */ /* 0x000fe20007ffe0ff */
[----:B------:R-:W-:Y:S02]  /*0eb0*/  IMAD.MOV.U32 R14, RZ, RZ, R24 ;  /* 0x000000ffff0e7224 */ /* 0x000fe400078e0018 */
[----:B------:R-:W-:Y:S01]  /*0ec0*/  IMAD.MOV.U32 R24, RZ, RZ, R27 ;  /* 0x000000ffff187224 */ /* 0x000fe200078e001b */
[----:B------:R-:W-:Y:S01]  /*0ed0*/  PRMT R23, R23, 0x7710, RZ ;  /* 0x0000771017177816 */ /* 0x000fe200000000ff */
[----:B------:R-:W-:-:S02]  /*0ee0*/  IMAD R14, R14, 0xab, RZ ;  /* 0x000000ab0e0e7824 */ /* 0x000fc400078e02ff */
[----:B------:R-:W-:Y:S02]  /*0ef0*/  IMAD R24, R24, 0xab, RZ ;  /* 0x000000ab18187824 */ /* 0x000fe400078e02ff */
[----:B------:R-:W-:Y:S01]  /*0f00*/  IMAD.IADD R22, R22, 0x1, R23 ;  /* 0x0000000116167824 */ /* 0x000fe200078e0217 */
[----:B------:R-:W-:Y:S02]  /*0f10*/  LOP3.LUT R14, R14, 0xffff, RZ, 0xc0, !PT ;  /* 0x0000ffff0e0e7812 */ /* 0x000fe400078ec0ff */
[----:B------:R-:W-:Y:S02]  /*0f20*/  LOP3.LUT R24, R24, 0xffff, RZ, 0xc0, !PT ;  /* 0x0000ffff18187812 */ /* 0x000fe400078ec0ff */
[----:B------:R-:W-:Y:S02]  /*0f30*/  LOP3.LUT R23, R12, 0xfd, RZ, 0xc0, !PT ;  /* 0x000000fd0c177812 */ /* 0x000fe400078ec0ff */
[----:B------:R-:W-:Y:S02]  /*0f40*/  SHF.R.U32.HI R27, RZ, 0xb, R14 ;  /* 0x0000000bff1b7819 */ /* 0x000fe4000001160e */
[----:B------:R-:W-:Y:S01]  /*0f50*/  SHF.R.U32.HI R28, RZ, 0xb, R24 ;  /* 0x0000000bff1c7819 */ /* 0x000fe20000011618 */
[--C-:B------:R-:W-:Y:S01]  /*0f60*/  IMAD R24, R13, 0x240, R4.reuse ;  /* 0x000002400d187824 */ /* 0x100fe200078e0204 */
[----:B------:R-:W-:Y:S01]  /*0f70*/  LEA R26, R23, R26, 0x2 ;  /* 0x0000001a171a7211 */ /* 0x000fe200078e10ff */
[----:B------:R-:W-:Y:S01]  /*0f80*/  IMAD R23, R15, 0x240, R4 ;  /* 0x000002400f177824 */ /* 0x000fe200078e0204 */
[----:B------:R-:W-:-:S02]  /*0f90*/  LOP3.LUT R13, R27, 0xffff, RZ, 0xc0, !PT ;  /* 0x0000ffff1b0d7812 */ /* 0x000fc400078ec0ff */
[----:B------:R-:W-:-:S03]  /*0fa0*/  LOP3.LUT R12, R28, 0xffff, RZ, 0xc0, !PT ;  /* 0x0000ffff1c0c7812 */ /* 0x000fc600078ec0ff */
[----:B------:R-:W-:Y:S02]  /*0fb0*/  IMAD R24, R13, 0x30, R24 ;  /* 0x000000300d187824 */ /* 0x000fe400078e0218 */
[----:B------:R-:W-:Y:S02]  /*0fc0*/  IMAD R23, R12, 0x30, R23 ;  /* 0x000000300c177824 */ /* 0x000fe400078e0217 */
[----:B------:R-:W2:Y:S01]  /*0fd0*/  LDG.E.128 R12, desc[UR6][R20.64+0x800] ;  /* 0x00080006140c7981 */ /* 0x000ea2000c1e1d00 */
[----:B------:R-:W-:Y:S01]  /*0fe0*/  PRMT R27, R27, 0x9910, RZ ;  /* 0x000099101b1b7816 */ /* 0x000fe200000000ff */
[----:B------:R-:W-:Y:S01]  /*0ff0*/  BSSY.RECONVERGENT B0, `(.L_x_65) ;  /* 0x00000af000007945 */ /* 0x000fe20003800200 */
[----:B------:R-:W-:Y:S01]  /*1000*/  LOP3.LUT R16, R16, 0xfe, RZ, 0xc0, !PT ;  /* 0x000000fe10107812 */ /* 0x000fe200078ec0ff */
[----:B------:R0:W-:Y:S01]  /*1010*/  STS [R26], R9 ;  /* 0x000000091a007388 */ /* 0x0001e20000000800 */
[----:B------:R-:W-:Y:S01]  /*1020*/  LOP3.LUT R29, R22, 0xff, RZ, 0xc0, !PT ;  /* 0x000000ff161d7812 */ /* 0x000fe200078ec0ff */
[----:B------:R-:W-:Y:S01]  /*1030*/  IMAD R27, R27, 0xc, RZ ;  /* 0x0000000c1b1b7824 */ /* 0x000fe200078e02ff */
[----:B------:R-:W-:-:S03]  /*1040*/  PRMT R28, R28, 0x9910, RZ ;  /* 0x000099101c1c7816 */ /* 0x000fc600000000ff */
[----:B------:R-:W-:Y:S02]  /*1050*/  IMAD.MOV R27, RZ, RZ, -R27 ;  /* 0x000000ffff1b7224 */ /* 0x000fe400078e0a1b */
[----:B------:R-:W-:Y:S02]  /*1060*/  IMAD R22, R29, 0x4, R18 ;  /* 0x000000041d167824 */ /* 0x000fe400078e0212 */
[----:B0-----:R-:W-:Y:S01]  /*1070*/  VIADD R26, R6, 0x202 ;  /* 0x00000202061a7836 */ /* 0x001fe20000000000 */
[----:B------:R-:W-:Y:S01]  /*1080*/  PRMT R27, R27, 0x7710, RZ ;  /* 0x000077101b1b7816 */ /* 0x000fe200000000ff */
[----:B------:R-:W-:-:S03]  /*1090*/  IMAD R28, R28, 0xc, RZ ;  /* 0x0000000c1c1c7824 */ /* 0x000fc600078e02ff */
[----:B------:R-:W-:Y:S01]  /*10a0*/  LOP3.LUT R9, R26, 0xffff, RZ, 0xc0, !PT ;  /* 0x0000ffff1a097812 */ /* 0x000fe200078ec0ff */
[----:B------:R-:W-:Y:S02]  /*10b0*/  IMAD.IADD R8, R8, 0x1, R27 ;  /* 0x0000000108087824 */ /* 0x000fe400078e021b */
[----:B------:R-:W-:Y:S02]  /*10c0*/  IMAD.MOV R28, RZ, RZ, -R28 ;  /* 0x000000ffff1c7224 */ /* 0x000fe400078e0a1c */
[----:B------:R-:W-:-:S03]  /*10d0*/  IMAD R9, R9, 0xe38f, RZ ;  /* 0x0000e38f09097824 */ /* 0x000fc600078e02ff */
[----:B------:R-:W-:Y:S02]  /*10e0*/  PRMT R28, R28, 0x7710, RZ ;  /* 0x000077101c1c7816 */ /* 0x000fe400000000ff */
[----:B------:R-:W-:Y:S01]  /*10f0*/  SHF.R.U32.HI R27, RZ, 0x17, R9 ;  /* 0x00000017ff1b7819 */ /* 0x000fe20000011609 */
[----:B------:R-:W-:Y:S01]  /*1100*/  IMAD R9, R16, 0x4, R19 ;  /* 0x0000000410097824 */ /* 0x000fe200078e0213 */
[----:B------:R-:W-:Y:S02]  /*1110*/  IADD3 R25, PT, PT, R25, R28, RZ ;  /* 0x0000001c19197210 */ /* 0x000fe40007ffe0ff */
[----:B------:R-:W-:Y:S02]  /*1120*/  PRMT R16, R27, 0x9910, RZ ;  /* 0x000099101b107816 */ /* 0x000fe400000000ff */
[----:B------:R0:W-:Y:S03]  /*1130*/  STS [R9], R10 ;  /* 0x0000000a09007388 */ /* 0x0001e60000000800 */
[----:B------:R-:W-:Y:S01]  /*1140*/  IMAD R16, R16, 0x90, RZ ;  /* 0x0000009010107824 */ /* 0x000fe200078e02ff */
[----:B------:R0:W-:Y:S03]  /*1150*/  STS [R22], R11 ;  /* 0x0000000b16007388 */ /* 0x0001e60000000800 */
[----:B------:R-:W-:-:S05]  /*1160*/  IMAD.MOV R16, RZ, RZ, -R16 ;  /* 0x000000ffff107224 */ /* 0x000fca00078e0a10 */
[----:B------:R-:W-:-:S04]  /*1170*/  PRMT R19, R16, 0x7710, RZ ;  /* 0x0000771010137816 */ /* 0x000fc800000000ff */
[----:B------:R-:W-:Y:S02]  /*1180*/  IADD3 R19, PT, PT, R26, R19, RZ ;  /* 0x000000131a137210 */ /* 0x000fe40007ffe0ff */
[----:B------:R-:W-:Y:S02]  /*1190*/  IADD3 R26, PT, PT, R6, 0x203, RZ ;  /* 0x00000203061a7810 */ /* 0x000fe40007ffe0ff */
[----:B------:R-:W-:-:S05]  /*11a0*/  PRMT R16, R19, 0x9910, RZ ;  /* 0x0000991013107816 */ /* 0x000fca00000000ff */
[----:B------:R-:W-:-:S05]  /*11b0*/  IMAD R16, R16, 0xab, RZ ;  /* 0x000000ab10107824 */ /* 0x000fca00078e02ff */
[----:B------:R-:W-:-:S04]  /*11c0*/  LOP3.LUT R16, R16, 0xffff, RZ, 0xc0, !PT ;  /* 0x0000ffff10107812 */ /* 0x000fc800078ec0ff */
[----:B------:R-:W-:-:S04]  /*11d0*/  SHF.R.U32.HI R16, RZ, 0xb, R16 ;  /* 0x0000000bff107819 */ /* 0x000fc80000011610 */
[C---:B------:R-:W-:Y:S02]  /*11e0*/  PRMT R18, R16.reuse, 0x9910, RZ ;  /* 0x0000991010127816 */ /* 0x040fe400000000ff */
[----:B------:R-:W-:Y:S01]  /*11f0*/  LOP3.LUT R29, R16, 0xffff, RZ, 0xc0, !PT ;  /* 0x0000ffff101d7812 */ /* 0x000fe200078ec0ff */
[----:B------:R-:W-:Y:S01]  /*1200*/  IMAD R16, R27, 0x240, R4 ;  /* 0x000002401b107824 */ /* 0x000fe200078e0204 */
[----:B------:R-:W-:Y:S01]  /*1210*/  LOP3.LUT R27, R8, 0xfc, RZ, 0xc0, !PT ;  /* 0x000000fc081b7812 */ /* 0x000fe200078ec0ff */
[----:B------:R-:W-:Y:S02]  /*1220*/  IMAD R18, R18, 0xc, RZ ;  /* 0x0000000c12127824 */ /* 0x000fe400078e02ff */
[----:B------:R-:W-:Y:S02]  /*1230*/  IMAD R16, R29, 0x30, R16 ;  /* 0x000000301d107824 */ /* 0x000fe400078e0210 */
[----:B------:R-:W-:Y:S02]  /*1240*/  IMAD.MOV R18, RZ, RZ, -R18 ;  /* 0x000000ffff127224 */ /* 0x000fe400078e0a12 */
[----:B------:R-:W-:-:S03]  /*1250*/  IMAD R27, R27, 0x4, R24 ;  /* 0x000000041b1b7824 */ /* 0x000fc600078e0218 */
[----:B------:R-:W-:-:S05]  /*1260*/  PRMT R18, R18, 0x7710, RZ ;  /* 0x0000771012127816 */ /* 0x000fca00000000ff */
[----:B------:R-:W-:Y:S01]  /*1270*/  IMAD.IADD R18, R19, 0x1, R18 ;  /* 0x0000000113127824 */ /* 0x000fe200078e0212 */
[----:B------:R-:W-:-:S05]  /*1280*/  LOP3.LUT R19, R26, 0xffff, RZ, 0xc0, !PT ;  /* 0x0000ffff1a137812 */ /* 0x000fca00078ec0ff */
[----:B------:R-:W-:-:S05]  /*1290*/  IMAD R19, R19, 0xe38f, RZ ;  /* 0x0000e38f13137824 */ /* 0x000fca00078e02ff */
[----:B------:R-:W-:-:S04]  /*12a0*/  SHF.R.U32.HI R19, RZ, 0x17, R19 ;  /* 0x00000017ff137819 */ /* 0x000fc80000011613 */
[----:B------:R-:W-:-:S05]  /*12b0*/  PRMT R8, R19, 0x9910, RZ ;  /* 0x0000991013087816 */ /* 0x000fca00000000ff */
[----:B------:R-:W-:-:S04]  /*12c0*/  IMAD R8, R8, 0x90, RZ ;  /* 0x0000009008087824 */ /* 0x000fc800078e02ff */
[----:B------:R-:W-:-:S05]  /*12d0*/  IMAD.MOV R8, RZ, RZ, -R8 ;  /* 0x000000ffff087224 */ /* 0x000fca00078e0a08 */
[----:B------:R-:W-:-:S05]  /*12e0*/  PRMT R29, R8, 0x7710, RZ ;  /* 0x00007710081d7816 */ /* 0x000fca00000000ff */
[----:B------:R-:W-:-:S05]  /*12f0*/  IMAD.IADD R24, R26, 0x1, R29 ;  /* 0x000000011a187824 */ /* 0x000fca00078e021d */
[----:B------:R-:W-:-:S05]  /*1300*/  PRMT R8, R24, 0x9910, RZ ;  /* 0x0000991018087816 */ /* 0x000fca00000000ff */
[----:B------:R-:W-:-:S05]  /*1310*/  IMAD R8, R8, 0xab, RZ ;  /* 0x000000ab08087824 */ /* 0x000fca00078e02ff */
[----:B------:R-:W-:Y:S02]  /*1320*/  LOP3.LUT R26, R8, 0xffff, RZ, 0xc0, !PT ;  /* 0x0000ffff081a7812 */ /* 0x000fe400078ec0ff */
[----:B------:R-:W-:Y:S02]  /*1330*/  LOP3.LUT R8, R25, 0xfd, RZ, 0xc0, !PT ;  /* 0x000000fd19087812 */ /* 0x000fe400078ec0ff */
[----:B------:R-:W-:Y:S02]  /*1340*/  SHF.R.U32.HI R25, RZ, 0xb, R26 ;  /* 0x0000000bff197819 */ /* 0x000fe4000001161a */
[----:B------:R-:W-:Y:S02]  /*1350*/  LEA R8, R8, R23, 0x2 ;  /* 0x0000001708087211 */ /* 0x000fe400078e10ff */
[C---:B------:R-:W-:Y:S02]  /*1360*/  PRMT R23, R25.reuse, 0x9910, RZ ;  /* 0x0000991019177816 */ /* 0x040fe400000000ff */
[----:B------:R-:W-:-:S03]  /*1370*/  LOP3.LUT R26, R25, 0xffff, RZ, 0xc0, !PT ;  /* 0x0000ffff191a7812 */ /* 0x000fc600078ec0ff */
[----:B------:R-:W-:-:S04]  /*1380*/  IMAD R23, R23, 0xc, RZ ;  /* 0x0000000c17177824 */ /* 0x000fc800078e02ff */
[----:B------:R-:W-:-:S05]  /*1390*/  IMAD.MOV R23, RZ, RZ, -R23 ;  /* 0x000000ffff177224 */ /* 0x000fca00078e0a17 */
[----:B------:R-:W-:-:S05]  /*13a0*/  PRMT R23, R23, 0x7710, RZ ;  /* 0x0000771017177816 */ /* 0x000fca00000000ff */
[----:B------:R-:W-:Y:S02]  /*13b0*/  IMAD.IADD R24, R24, 0x1, R23 ;  /* 0x0000000118187824 */ /* 0x000fe400078e0217 */
[----:B------:R-:W-:Y:S01]  /*13c0*/  IMAD R23, R19, 0x240, R4 ;  /* 0x0000024013177824 */ /* 0x000fe200078e0204 */
[----:B------:R-:W-:Y:S02]  /*13d0*/  LOP3.LUT R19, R18, 0xfe, RZ, 0xc0, !PT ;  /* 0x000000fe12137812 */ /* 0x000fe400078ec0ff */
[----:B------:R-:W-:Y:S01]  /*13e0*/  LOP3.LUT R24, R24, 0xff, RZ, 0xc0, !PT ;  /* 0x000000ff18187812 */ /* 0x000fe200078ec0ff */
[----:B------:R-:W-:Y:S02]  /*13f0*/  IMAD R23, R26, 0x30, R23 ;  /* 0x000000301a177824 */ /* 0x000fe400078e0217 */
[----:B------:R-:W-:Y:S02]  /*1400*/  IMAD R25, R19, 0x4, R16 ;  /* 0x0000000413197824 */ /* 0x000fe400078e0210 */
[----:B------:R-:W1:Y:S01]  /*1410*/  LDC.64 R18, c[0x0][0x390] ;  /* 0x0000e400ff127b82 */ /* 0x000e620000000a00 */
[----:B------:R-:W-:Y:S01]  /*1420*/  LEA R24, R24, R23, 0x2 ;  /* 0x0000001718187211 */ /* 0x000fe200078e10ff */
[----:B------:R-:W-:-:S02]  /*1430*/  IMAD R16, R2, 0x8, R5 ;  /* 0x0000000802107824 */ /* 0x000fc400078e0205 */
[----:B------:R-:W-:-:S03]  /*1440*/  VIADD R23, R7, 0xd80 ;  /* 0x00000d8007177836 */ /* 0x000fc60000000000 */
[----:B------:R-:W-:Y:S01]  /*1450*/  ISETP.GT.U32.AND P0, PT, R16, 0x17, PT ;  /* 0x000000171000780c */ /* 0x000fe20003f04070 */
[----:B--2---:R0:W-:Y:S04]  /*1460*/  STS [R27], R12 ;  /* 0x0000000c1b007388 */ /* 0x0041e80000000800 */
[----:B------:R0:W-:Y:S04]  /*1470*/  STS [R8], R13 ;  /* 0x0000000d08007388 */ /* 0x0001e80000000800 */
[----:B------:R0:W-:Y:S04]  /*1480*/  STS [R25], R14 ;  /* 0x0000000e19007388 */ /* 0x0001e80000000800 */
[----:B------:R0:W-:Y:S01]  /*1490*/  STS [R24], R15 ;  /* 0x0000000f18007388 */ /* 0x0001e20000000800 */
[----:B-1----:R-:W-:Y:S05]  /*14a0*/  @P0 BRA `(.L_x_66) ;  /* 0x00000004008c0947 */ /* 0x002fea0003800000 */
[----:B0-----:R0:W2:Y:S01]  /*14b0*/  LDG.E.128 R8, desc[UR6][R20.64+0xc00] ;  /* 0x000c000614087981 */ /* 0x0010a2000c1e1d00 */
[C---:B------:R-:W-:Y:S01]  /*14c0*/  VIADD R22, R6.reuse, 0x300 ;  /* 0x0000030006167836 */ /* 0x040fe20000000000 */
[----:B------:R-:W-:-:S04]  /*14d0*/  IADD3 R14, PT, PT, R6, 0x301, RZ ;  /* 0x00000301060e7810 */ /* 0x000fc80007ffe0ff */
[----:B------:R-:W-:-:S05]  /*14e0*/  LOP3.LUT R12, R22, 0xffff, RZ, 0xc0, !PT ;  /* 0x0000ffff160c7812 */ /* 0x000fca00078ec0ff */
[----:B------:R-:W-:-:S05]  /*14f0*/  IMAD R12, R12, 0xe38f, RZ ;  /* 0x0000e38f0c0c7824 */ /* 0x000fca00078e02ff */
[----:B------:R-:W-:Y:S02]  /*1500*/  SHF.R.U32.HI R13, RZ, 0x17, R12 ;  /* 0x00000017ff0d7819 */ /* 0x000fe4000001160c */
[----:B------:R-:W-:Y:S02]  /*1510*/  LOP3.LUT R12, R14, 0xffff, RZ, 0xc0, !PT ;  /* 0x0000ffff0e0c7812 */ /* 0x000fe400078ec0ff */
[C---:B------:R-:W-:Y:S01]  /*1520*/  PRMT R15, R13.reuse, 0x9910, RZ ;  /* 0x000099100d0f7816 */ /* 0x040fe200000000ff */
[----:B------:R-:W-:Y:S02]  /*1530*/  IMAD R13, R13, 0x240, R4 ;  /* 0x000002400d0d7824 */ /* 0x000fe400078e0204 */
[----:B------:R-:W-:Y:S02]  /*1540*/  IMAD R25, R12, 0xe38f, RZ ;  /* 0x0000e38f0c197824 */ /* 0x000fe400078e02ff */
[----:B------:R-:W-:Y:S02]  /*1550*/  VIADD R12, R6, 0x302 ;  /* 0x00000302060c7836 */ /* 0x000fe40000000000 */
[----:B------:R-:W-:Y:S01]  /*1560*/  IMAD R15, R15, 0x90, RZ ;  /* 0x000000900f0f7824 */ /* 0x000fe200078e02ff */
[----:B------:R-:W-:-:S02]  /*1570*/  SHF.R.U32.HI R25, RZ, 0x17, R25 ;  /* 0x00000017ff197819 */ /* 0x000fc40000011619 */
[----:B0-----:R-:W-:Y:S01]  /*1580*/  LOP3.LUT R20, R12, 0xffff, RZ, 0xc0, !PT ;  /* 0x0000ffff0c147812 */ /* 0x001fe200078ec0ff */
[----:B------:R-:W-:Y:S01]  /*1590*/  IMAD.MOV R15, RZ, RZ, -R15 ;  /* 0x000000ffff0f7224 */ /* 0x000fe200078e0a0f */
[----:B------:R-:W-:-:S03]  /*15a0*/  PRMT R21, R25, 0x9910, RZ ;  /* 0x0000991019157816 */ /* 0x000fc600000000ff */
[----:B------:R-:W-:Y:S01]  /*15b0*/  IMAD R20, R20, 0xe38f, RZ ;  /* 0x0000e38f14147824 */ /* 0x000fe200078e02ff */
[----:B------:R-:W-:Y:S01]  /*15c0*/  PRMT R27, R15, 0x7710, RZ ;  /* 0x000077100f1b7816 */ /* 0x000fe200000000ff */
[----:B------:R-:W-:-:S03]  /*15d0*/  IMAD R21, R21, 0x90, RZ ;  /* 0x0000009015157824 */ /* 0x000fc600078e02ff */
[----:B------:R-:W-:Y:S01]  /*15e0*/  SHF.R.U32.HI R15, RZ, 0x17, R20 ;  /* 0x00000017ff0f7819 */ /* 0x000fe20000011614 */
[----:B------:R-:W-:Y:S01]  /*15f0*/  IMAD.IADD R20, R22, 0x1, R27 ;  /* 0x0000000116147824 */ /* 0x000fe200078e021b */
[----:B------:R-:W-:Y:S02]  /*1600*/  IADD3 R21, PT, PT, RZ, -R21, RZ ;  /* 0x80000015ff157210 */ /* 0x000fe40007ffe0ff */
[C---:B------:R-:W-:Y:S01]  /*1610*/  PRMT R22, R15.reuse, 0x9910, RZ ;  /* 0x000099100f167816 */ /* 0x040fe200000000ff */
[----:B------:R-:W-:Y:S01]  /*1620*/  IMAD R15, R15, 0x240, R4 ;  /* 0x000002400f0f7824 */ /* 0x000fe200078e0204 */
[----:B------:R-:W-:Y:S02]  /*1630*/  PRMT R21, R21, 0x7710, RZ ;  /* 0x0000771015157816 */ /* 0x000fe400000000ff */
[----:B------:R-:W-:Y:S01]  /*1640*/  PRMT R24, R20, 0x9910, RZ ;  /* 0x0000991014187816 */ /* 0x000fe200000000ff */
[----:B------:R-:W-:Y:S02]  /*1650*/  IMAD R22, R22, 0x90, RZ ;  /* 0x0000009016167824 */ /* 0x000fe400078e02ff */
[----:B------:R-:W-:-:S02]  /*1660*/  IMAD.IADD R21, R14, 0x1, R21 ;  /* 0x000000010e157824 */ /* 0x000fc400078e0215 */
[----:B------:R-:W-:Y:S02]  /*1670*/  IMAD R14, R24, 0xab, RZ ;  /* 0x000000ab180e7824 */ /* 0x000fe400078e02ff */
[----:B------:R-:W-:Y:S01]  /*1680*/  IMAD.MOV R27, RZ, RZ, -R22 ;  /* 0x000000ffff1b7224 */ /* 0x000fe200078e0a16 */
[----:B------:R-:W-:Y:S02]  /*1690*/  PRMT R22, R21, 0x9910, RZ ;  /* 0x0000991015167816 */ /* 0x000fe400000000ff */
[----:B------:R-:W-:Y:S02]  /*16a0*/  LOP3.LUT R14, R14, 0xffff, RZ, 0xc0, !PT ;  /* 0x0000ffff0e0e7812 */ /* 0x000fe400078ec0ff */
[----:B------:R-:W-:Y:S01]  /*16b0*/  PRMT R27, R27, 0x7710, RZ ;  /* 0x000077101b1b7816 */ /* 0x000fe200000000ff */
[----:B------:R-:W-:Y:S01]  /*16c0*/  IMAD R22, R22, 0xab, RZ ;  /* 0x000000ab16167824 */ /* 0x000fe200078e02ff */
[----:B------:R-:W-:-:S03]  /*16d0*/  SHF.R.U32.HI R14, RZ, 0xb, R14 ;  /* 0x0000000bff0e7819 */ /* 0x000fc6000001160e */
[----:B------:R-:W-:Y:S01]  /*16e0*/  IMAD.IADD R12, R12, 0x1, R27 ;  /* 0x000000010c0c7824 */ /* 0x000fe200078e021b */
[----:B------:R-:W-:Y:S02]  /*16f0*/  LOP3.LUT R24, R14, 0xffff, RZ, 0xc0, !PT ;  /* 0x0000ffff0e187812 */ /* 0x000fe400078ec0ff */
[----:B------:R-:W-:Y:S02]  /*1700*/  LOP3.LUT R22, R22, 0xffff, RZ, 0xc0, !PT ;  /* 0x0000ffff16167812 */ /* 0x000fe400078ec0ff */
[----:B------:R-:W-:Y:S01]  /*1710*/  PRMT R26, R12, 0x9910, RZ ;  /* 0x000099100c1a7816 */ /* 0x000fe200000000ff */
[----:B------:R-:W-:Y:S01]  /*1720*/  IMAD R13, R24, 0x30, R13 ;  /* 0x00000030180d7824 */ /* 0x000fe200078e020d */
[----:B------:R-:W-:Y:S02]  /*1730*/  PRMT R24, R14, 0x9910, RZ ;  /* 0x000099100e187816 */ /* 0x000fe400000000ff */
[----:B------:R-:W-:Y:S02]  /*1740*/  SHF.R.U32.HI R14, RZ, 0xb, R22 ;  /* 0x0000000bff0e7819 */ /* 0x000fe40000011616 */
[----:B------:R-:W-:-:S02]  /*1750*/  MOV R22, R24 ;  /* 0x0000001800167202 */ /* 0x000fc40000000f00 */
[C---:B------:R-:W-:Y:S02]  /*1760*/  PRMT R24, R14.reuse, 0x9910, RZ ;  /* 0x000099100e187816 */ /* 0x040fe400000000ff */
[----:B------:R-:W-:Y:S01]  /*1770*/  LOP3.LUT R27, R14, 0xffff, RZ, 0xc0, !PT ;  /* 0x0000ffff0e1b7812 */ /* 0x000fe200078ec0ff */
[----:B------:R-:W-:Y:S02]  /*1780*/  IMAD R22, R22, 0xc, RZ ;  /* 0x0000000c16167824 */ /* 0x000fe400078e02ff */
[----:B------:R-:W-:Y:S02]  /*1790*/  IMAD R14, R25, 0x240, R4 ;  /* 0x00000240190e7824 */ /* 0x000fe400078e0204 */
[----:B------:R-:W-:Y:S02]  /*17a0*/  IMAD.MOV R25, RZ, RZ, -R22 ;  /* 0x000000ffff197224 */ /* 0x000fe400078e0a16 */
[----:B------:R-:W-:Y:S02]  /*17b0*/  IMAD R22, R24, 0xc, RZ ;  /* 0x0000000c18167824 */ /* 0x000fe400078e02ff */
[----:B------:R-:W-:Y:S01]  /*17c0*/  IMAD.MOV.U32 R24, RZ, RZ, R26 ;  /* 0x000000ffff187224 */ /* 0x000fe200078e001a */
[----:B------:R-:W-:Y:S01]  /*17d0*/  PRMT R25, R25, 0x7710, RZ ;  /* 0x0000771019197816 */ /* 0x000fe200000000ff */
[----:B------:R-:W-:-:S02]  /*17e0*/  IMAD.MOV R22, RZ, RZ, -R22 ;  /* 0x000000ffff167224 */ /* 0x000fc400078e0a16 */
[----:B------:R-:W-:Y:S01]  /*17f0*/  IMAD R24, R24, 0xab, RZ ;  /* 0x000000ab18187824 */ /* 0x000fe200078e02ff */
[----:B------:R-:W-:Y:S01]  /*1800*/  IADD3 R20, PT, PT, R20, R25, RZ ;  /* 0x0000001914147210 */ /* 0x000fe20007ffe0ff */
[----:B------:R-:W-:Y:S01]  /*1810*/  IMAD R14, R27, 0x30, R14 ;  /* 0x000000301b0e7824 */ /* 0x000fe200078e020e */
[----:B------:R-:W-:Y:S01]  /*1820*/  PRMT R26, R22, 0x7710, RZ ;  /* 0x00007710161a7816 */ /* 0x000fe200000000ff */
[----:B------:R-:W-:Y:S01]  /*1830*/  VIADD R22, R6, 0x303 ;  /* 0x0000030306167836 */ /* 0x000fe20000000000 */
[----:B------:R-:W-:Y:S02]  /*1840*/  LOP3.LUT R24, R24, 0xffff, RZ, 0xc0, !PT ;  /* 0x0000ffff18187812 */ /* 0x000fe400078ec0ff */
[----:B------:R-:W-:Y:S01]  /*1850*/  LOP3.LUT R20, R20, 0xff, RZ, 0xc0, !PT ;  /* 0x000000ff14147812 */ /* 0x000fe200078ec0ff */
[----:B------:R-:W-:Y:S01]  /*1860*/  IMAD.IADD R21, R21, 0x1, R26 ;  /* 0x0000000115157824 */ /* 0x000fe200078e021a */
[----:B------:R-:W-:Y:S02]  /*1870*/  LOP3.LUT R25, R22, 0xffff, RZ, 0xc0, !PT ;  /* 0x0000ffff16197812 */ /* 0x000fe400078ec0ff */
[----:B------:R-:W-:Y:S01]  /*1880*/  SHF.R.U32.HI R24, RZ, 0xb, R24 ;  /* 0x0000000bff187819 */ /* 0x000fe20000011618 */
[----:B------:R-:W-:Y:S01]  /*1890*/  IMAD R13, R20, 0x4, R13 ;  /* 0x00000004140d7824 */ /* 0x000fe200078e020d */
[----:B------:R-:W-:Y:S01]  /*18a0*/  LOP3.LUT R21, R21, 0xff, RZ, 0xc0, !PT ;  /* 0x000000ff15157812 */ /* 0x000fe200078ec0ff */
[----:B------:R-:W-:Y:S01]  /*18b0*/  IMAD R25, R25, 0xe38f, RZ ;  /* 0x0000e38f19197824 */ /* 0x000fe200078e02ff */
[----:B------:R-:W-:-:S02]  /*18c0*/  LOP3.LUT R26, R24, 0xffff, RZ, 0xc0, !PT ;  /* 0x0000ffff181a7812 */ /* 0x000fc400078ec0ff */
[----:B------:R-:W-:Y:S01]  /*18d0*/  PRMT R24, R24, 0x9910, RZ ;  /* 0x0000991018187816 */ /* 0x000fe200000000ff */
[----:B------:R-:W-:Y:S01]  /*18e0*/  IMAD R14, R21, 0x4, R14 ;  /* 0x00000004150e7824 */ /* 0x000fe200078e020e */
[----:B------:R-:W-:Y:S01]  /*18f0*/  SHF.R.U32.HI R25, RZ, 0x17, R25 ;  /* 0x00000017ff197819 */ /* 0x000fe20000011619 */
[----:B------:R-:W-:Y:S02]  /*1900*/  IMAD R15, R26, 0x30, R15 ;  /* 0x000000301a0f7824 */ /* 0x000fe400078e020f */
[----:B------:R-:W-:Y:S01]  /*1910*/  IMAD R24, R24, 0xc, RZ ;  /* 0x0000000c18187824 */ /* 0x000fe200078e02ff */
[----:B------:R-:W-:-:S03]  /*1920*/  PRMT R26, R25, 0x9910, RZ ;  /* 0x00009910191a7816 */ /* 0x000fc600000000ff */
[----:B------:R-:W-:Y:S02]  /*1930*/  IMAD.MOV R24, RZ, RZ, -R24 ;  /* 0x000000ffff187224 */ /* 0x000fe400078e0a18 */
[----:B------:R-:W-:-:S04]  /*1940*/  IMAD R26, R26, 0x90, RZ ;  /* 0x000000901a1a7824 */ /* 0x000fc800078e02ff */
[----:B------:R-:W-:-:S05]  /*1950*/  IMAD.MOV R26, RZ, RZ, -R26 ;  /* 0x000000ffff1a7224 */ /* 0x000fca00078e0a1a */
[----:B------:R-:W-:-:S04]  /*1960*/  PRMT R27, R26, 0x7710, RZ ;  /* 0x000077101a1b7816 */ /* 0x000fc800000000ff */
[----:B------:R-:W-:Y:S02]  /*1970*/  IADD3 R22, PT, PT, R22, R27, RZ ;  /* 0x0000001b16167210 */ /* 0x000fe40007ffe0ff */
[----:B------:R-:W-:Y:S02]  /*1980*/  PRMT R27, R24, 0x7710, RZ ;  /* 0x00007710181b7816 */ /* 0x000fe400000000ff */
[----:B------:R-:W-:-:S03]  /*1990*/  PRMT R26, R22, 0x9910, RZ ;  /* 0x00009910161a7816 */ /* 0x000fc600000000ff */
[----:B------:R-:W-:Y:S02]  /*19a0*/  IMAD.IADD R24, R12, 0x1, R27 ;  /* 0x000000010c187824 */ /* 0x000fe400078e021b */
[----:B------:R-:W-:-:S03]  /*19b0*/  IMAD R26, R26, 0xab, RZ ;  /* 0x000000ab1a1a7824 */ /* 0x000fc600078e02ff */
[----:B------:R-:W-:Y:S02]  /*19c0*/  LOP3.LUT R24, R24, 0xff, RZ, 0xc0, !PT ;  /* 0x000000ff18187812 */ /* 0x000fe400078ec0ff */
[----:B------:R-:W-:-:S03]  /*19d0*/  LOP3.LUT R26, R26, 0xffff, RZ, 0xc0, !PT ;  /* 0x0000ffff1a1a7812 */ /* 0x000fc600078ec0ff */
[----:B------:R-:W-:Y:S01]  /*19e0*/  IMAD R15, R24, 0x4, R15 ;  /* 0x00000004180f7824 */ /* 0x000fe200078e020f */
[----:B------:R-:W-:-:S04]  /*19f0*/  SHF.R.U32.HI R26, RZ, 0xb, R26 ;  /* 0x0000000bff1a7819 */ /* 0x000fc8000001161a */
[C---:B------:R-:W-:Y:S02]  /*1a00*/  PRMT R12, R26.reuse, 0x9910, RZ ;  /* 0x000099101a0c7816 */ /* 0x040fe400000000ff */
[----:B------:R-:W-:-:S03]  /*1a10*/  LOP3.LUT R27, R26, 0xffff, RZ, 0xc0, !PT ;  /* 0x0000ffff1a1b7812 */ /* 0x000fc600078ec0ff */
[----:B------:R-:W-:-:S04]  /*1a20*/  IMAD R12, R12, 0xc, RZ ;  /* 0x0000000c0c0c7824 */ /* 0x000fc800078e02ff */
[----:B------:R-:W-:Y:S02]  /*1a30*/  IMAD.MOV R28, RZ, RZ, -R12 ;  /* 0x000000ffff1c7224 */ /* 0x000fe400078e0a0c */
[----:B------:R-:W-:-:S03]  /*1a40*/  IMAD R12, R25, 0x240, R4 ;  /* 0x00000240190c7824 */ /* 0x000fc600078e0204 */
[----:B------:R-:W-:Y:S01]  /*1a50*/  PRMT R25, R28, 0x7710, RZ ;  /* 0x000077101c197816 */ /* 0x000fe200000000ff */
[----:B------:R-:W-:-:S03]  /*1a60*/  IMAD R12, R27, 0x30, R12 ;  /* 0x000000301b0c7824 */ /* 0x000fc600078e020c */
[----:B------:R-:W-:-:S04]  /*1a70*/  IADD3 R22, PT, PT, R22, R25, RZ ;  /* 0x0000001916167210 */ /* 0x000fc80007ffe0ff */
[----:B------:R-:W-:-:S04]  /*1a80*/  LOP3.LUT R25, R22, 0xff, RZ, 0xc0, !PT ;  /* 0x000000ff16197812 */ /* 0x000fc800078ec0ff */
[----:B------:R-:W-:Y:S01]  /*1a90*/  LEA R12, R25, R12, 0x2 ;  /* 0x0000000c190c7211 */ /* 0x000fe200078e10ff */
[----:B--2---:R1:W-:Y:S04]  /*1aa0*/  STS [R13], R8 ;  /* 0x000000080d007388 */ /* 0x0043e80000000800 */
[----:B------:R1:W-:Y:S04]  /*1ab0*/  STS [R14], R9 ;  /* 0x000000090e007388 */ /* 0x0003e80000000800 */
[----:B------:R1:W-:Y:S04]  /*1ac0*/  STS [R15], R10 ;  /* 0x0000000a0f007388 */ /* 0x0003e80000000800 */
[----:B------:R1:W-:Y:S02]  /*1ad0*/  STS [R12], R11 ;  /* 0x0000000b0c007388 */ /* 0x0003e40000000800 */
.L_x_66:
[----:B------:R-:W-:Y:S05]  /*1ae0*/  BSYNC.RECONVERGENT B0 ;  /* 0x0000000000007941 */ /* 0x000fea0003800200 */
.L_x_65:
[----:B01----:R-:W-:Y:S01]  /*1af0*/  IMAD.MOV.U32 R13, RZ, RZ, RZ ;  /* 0x000000ffff0d7224 */ /* 0x003fe200078e00ff */
[----:B------:R-:W-:-:S07]  /*1b00*/  LEA R12, R0, R23, 0x18 ;  /* 0x00000017000c7211 */ /* 0x000fce00078ec0ff */
.L_x_67:
[----:B------:R-:W-:-:S04]  /*1b10*/  IMAD R15, R13, 0x100, R6 ;  /* 0x000001000d0f7824 */ /* 0x000fc800078e0206 */
[----:B0-----:R-:W-:-:S06]  /*1b20*/  IMAD.WIDE.U32 R8, R15, 0x4, R18 ;  /* 0x000000040f087825 */ /* 0x001fcc00078e0012 */
[----:B------:R-:W2:Y:S01]  /*1b30*/  LDG.E.128 R8, desc[UR6][R8.64] ;  /* 0x0000000608087981 */ /* 0x000ea2000c1e1d00 */
[----:B------:R-:W-:Y:S01]  /*1b40*/  IMAD.HI.U32 R14, R15, 0x1b4e81b5, RZ ;  /* 0x1b4e81b50f0e7827 */ /* 0x000fe200078e00ff */
[----:B------:R-:W-:-:S03]  /*1b50*/  IADD3 R13, PT, PT, R13, 0x1, RZ ;  /* 0x000000010d0d7810 */ /* 0x000fc60007ffe0ff */
[----:B------:R-:W-:Y:S01]  /*1b60*/  VIADD R22, R15, 0x1 ;  /* 0x000000010f167836 */ /* 0x000fe20000000000 */
[----:B------:R-:W-:Y:S02]  /*1b70*/  SHF.R.U32.HI R14, RZ, 0x4, R14 ;  /* 0x00000004ff0e7819 */ /* 0x000fe4000001160e */
[----:B------:R-:W-:-:S03]  /*1b80*/  ISETP.NE.AND P1, PT, R13, 0x9, PT ;  /* 0x000000090d00780c */ /* 0x000fc60003f25270 */
[C---:B------:R-:W-:Y:S02]  /*1b90*/  IMAD R20, R14.reuse, -0x96, R15 ;  /* 0xffffff6a0e147824 */ /* 0x040fe400078e020f */
[----:B------:R-:W-:-:S03]  /*1ba0*/  IMAD R14, R14, 0x258, R12 ;  /* 0x000002580e0e7824 */ /* 0x000fc600078e020c */
[----:B------:R-:W-:-:S05]  /*1bb0*/  PRMT R21, R20, 0x9910, RZ ;  /* 0x0000991014157816 */ /* 0x000fca00000000ff */
[----:B------:R-:W-:-:S05]  /*1bc0*/  IMAD R21, R21, 0x29, RZ ;  /* 0x0000002915157824 */ /* 0x000fca00078e02ff */
[----:B------:R-:W-:Y:S01]  /*1bd0*/  LOP3.LUT R23, R21, 0xffff, RZ, 0xc0, !PT ;  /* 0x0000ffff15177812 */ /* 0x000fe200078ec0ff */
[----:B------:R-:W-:-:S03]  /*1be0*/  IMAD.HI.U32 R21, R22, 0x1b4e81b5, RZ ;  /* 0x1b4e81b516157827 */ /* 0x000fc600078e00ff */
[----:B------:R-:W-:Y:S02]  /*1bf0*/  SHF.R.U32.HI R23, RZ, 0xa, R23 ;  /* 0x0000000aff177819 */ /* 0x000fe40000011617 */
[----:B------:R-:W-:Y:S02]  /*1c00*/  SHF.R.U32.HI R21, RZ, 0x4, R21 ;  /* 0x00000004ff157819 */ /* 0x000fe40000011615 */
[----:B------:R-:W-:-:S03]  /*1c10*/  PRMT R24, R23, 0x9910, RZ ;  /* 0x0000991017187816 */ /* 0x000fc600000000ff */
[C---:B------:R-:W-:Y:S02]  /*1c20*/  IMAD R22, R21.reuse, -0x96, R22 ;  /* 0xffffff6a15167824 */ /* 0x040fe400078e0216 */
[----:B------:R-:W-:Y:S02]  /*1c30*/  IMAD R24, R24, 0x19, RZ ;  /* 0x0000001918187824 */ /* 0x000fe400078e02ff */
[----:B------:R-:W-:Y:S01]  /*1c40*/  IMAD R21, R21, 0x258, R12 ;  /* 0x0000025815157824 */ /* 0x000fe200078e020c */
[----:B------:R-:W-:Y:S02]  /*1c50*/  PRMT R26, R22, 0x9910, RZ ;  /* 0x00009910161a7816 */ /* 0x000fe400000000ff */
[----:B------:R-:W-:-:S03]  /*1c60*/  IADD3 R25, PT, PT, RZ, -R24, RZ ;  /* 0x80000018ff197210 */ /* 0x000fc60007ffe0ff */
[----:B------:R-:W-:Y:S01]  /*1c70*/  IMAD.MOV.U32 R24, RZ, RZ, R26 ;  /* 0x000000ffff187224 */ /* 0x000fe200078e001a */
[----:B------:R-:W-:-:S03]  /*1c80*/  PRMT R25, R25, 0x7710, RZ ;  /* 0x0000771019197816 */ /* 0x000fc600000000ff */
[----:B------:R-:W-:Y:S02]  /*1c90*/  IMAD R24, R24, 0x29, RZ ;  /* 0x0000002918187824 */ /* 0x000fe400078e02ff */
[----:B------:R-:W-:Y:S01]  /*1ca0*/  IMAD.IADD R20, R20, 0x1, R25 ;  /* 0x0000000114147824 */ /* 0x000fe200078e0219 */
[----:B------:R-:W-:Y:S02]  /*1cb0*/  LOP3.LUT R25, R23, 0xffff, RZ, 0xc0, !PT ;  /* 0x0000ffff17197812 */ /* 0x000fe400078ec0ff */
[----:B------:R-:W-:Y:S02]  /*1cc0*/  LOP3.LUT R26, R24, 0xffff, RZ, 0xc0, !PT ;  /* 0x0000ffff181a7812 */ /* 0x000fe400078ec0ff */
[----:B------:R-:W-:Y:S01]  /*1cd0*/  LOP3.LUT R24, R20, 0xff, RZ, 0xc0, !PT ;  /* 0x000000ff14187812 */ /* 0x000fe200078ec0ff */
[----:B------:R-:W-:Y:S01]  /*1ce0*/  IMAD R14, R25, 0x64, R14 ;  /* 0x00000064190e7824 */ /* 0x000fe200078e020e */
[----:B------:R-:W-:-:S03]  /*1cf0*/  SHF.R.U32.HI R23, RZ, 0xa, R26 ;  /* 0x0000000aff177819 */ /* 0x000fc6000001161a */
[----:B------:R-:W-:Y:S01]  /*1d00*/  IMAD R24, R24, 0x34, RZ ;  /* 0x0000003418187824 */ /* 0x000fe200078e02ff */
[C---:B------:R-:W-:Y:S02]  /*1d10*/  PRMT R26, R23.reuse, 0x9910, RZ ;  /* 0x00009910171a7816 */ /* 0x040fe400000000ff */
[----:B------:R-:W-:Y:S02]  /*1d20*/  LOP3.LUT R28, R23, 0xffff, RZ, 0xc0, !PT ;  /* 0x0000ffff171c7812 */ /* 0x000fe400078ec0ff */
[----:B------:R-:W-:Y:S01]  /*1d30*/  SHF.R.U32.HI R25, RZ, 0x8, R24 ;  /* 0x00000008ff197819 */ /* 0x000fe20000011618 */
[----:B------:R-:W-:Y:S02]  /*1d40*/  IMAD.MOV.U32 R24, RZ, RZ, R26 ;  /* 0x000000ffff187224 */ /* 0x000fe400078e001a */
[----:B------:R-:W-:Y:S01]  /*1d50*/  IMAD R21, R28, 0x64, R21 ;  /* 0x000000641c157824 */ /* 0x000fe200078e0215 */
[----:B------:R-:W-:Y:S01]  /*1d60*/  PRMT R26, R25, 0x9910, RZ ;  /* 0x00009910191a7816 */ /* 0x000fe200000000ff */
[----:B------:R-:W-:-:S02]  /*1d70*/  IMAD R24, R24, 0x19, RZ ;  /* 0x0000001918187824 */ /* 0x000fc400078e02ff */
[----:B------:R-:W-:Y:S02]  /*1d80*/  IMAD R14, R25, 0x14, R14 ;  /* 0x00000014190e7824 */ /* 0x000fe400078e020e */
[----:B------:R-:W-:Y:S01]  /*1d90*/  IMAD R23, R26, 0x5, RZ ;  /* 0x000000051a177824 */ /* 0x000fe200078e02ff */
[----:B------:R-:W-:-:S03]  /*1da0*/  IADD3 R24, PT, PT, RZ, -R24, RZ ;  /* 0x80000018ff187210 */ /* 0x000fc60007ffe0ff */
[----:B------:R-:W-:Y:S01]  /*1db0*/  IMAD.MOV R23, RZ, RZ, -R23 ;  /* 0x000000ffff177224 */ /* 0x000fe200078e0a17 */
[----:B------:R-:W-:Y:S01]  /*1dc0*/  PRMT R27, R24, 0x7710, RZ ;  /* 0x00007710181b7816 */ /* 0x000fe200000000ff */
[----:B------:R-:W-:-:S03]  /*1dd0*/  VIADD R24, R15, 0x2 ;  /* 0x000000020f187836 */ /* 0x000fc60000000000 */
[----:B------:R-:W-:Y:S01]  /*1de0*/  PRMT R23, R23, 0x7710, RZ ;  /* 0x0000771017177816 */ /* 0x000fe200000000ff */
[----:B------:R-:W-:Y:S02]  /*1df0*/  IMAD.IADD R22, R22, 0x1, R27 ;  /* 0x0000000116167824 */ /* 0x000fe400078e021b */
[----:B------:R-:W-:Y:S01]  /*1e00*/  IMAD.HI.U32 R26, R24, 0x1b4e81b5, RZ ;  /* 0x1b4e81b5181a7827 */ /* 0x000fe200078e00ff */
[----:B------:R-:W-:Y:S02]  /*1e10*/  IADD3 R20, PT, PT, R20, R23, RZ ;  /* 0x0000001714147210 */ /* 0x000fe40007ffe0ff */
[----:B------:R-:W-:-:S05]  /*1e20*/  LOP3.LUT R23, R22, 0xff, RZ, 0xc0, !PT ;  /* 0x000000ff16177812 */ /* 0x000fca00078ec0ff */
[----:B------:R-:W-:Y:S01]  /*1e30*/  IMAD R25, R23, 0x34, RZ ;  /* 0x0000003417197824 */ /* 0x000fe200078e02ff */
[----:B------:R-:W-:-:S04]  /*1e40*/  SHF.R.U32.HI R23, RZ, 0x4, R26 ;  /* 0x00000004ff177819 */ /* 0x000fc8000001161a */
[----:B------:R-:W-:Y:S01]  /*1e50*/  SHF.R.U32.HI R26, RZ, 0x8, R25 ;  /* 0x00000008ff1a7819 */ /* 0x000fe20000011619 */
[C---:B------:R-:W-:Y:S02]  /*1e60*/  IMAD R24, R23.reuse, -0x96, R24 ;  /* 0xffffff6a17187824 */ /* 0x040fe400078e0218 */
[----:B------:R-:W-:Y:S01]  /*1e70*/  IMAD R23, R23, 0x258, R12 ;  /* 0x0000025817177824 */ /* 0x000fe200078e020c */
[C---:B------:R-:W-:Y:S01]  /*1e80*/  PRMT R25, R26.reuse, 0x9910, RZ ;  /* 0x000099101a197816 */ /* 0x040fe200000000ff */
[----:B------:R-:W-:Y:S01]  /*1e90*/  IMAD R21, R26, 0x14, R21 ;  /* 0x000000141a157824 */ /* 0x000fe200078e0215 */
[----:B------:R-:W-:-:S03]  /*1ea0*/  PRMT R26, R24, 0x9910, RZ ;  /* 0x00009910181a7816 */ /* 0x000fc600000000ff */
[----:B------:R-:W-:Y:S02]  /*1eb0*/  IMAD R25, R25, 0x5, RZ ;  /* 0x0000000519197824 */ /* 0x000fe400078e02ff */
[----:B------:R-:W-:Y:S02]  /*1ec0*/  IMAD R26, R26, 0x29, RZ ;  /* 0x000000291a1a7824 */ /* 0x000fe400078e02ff */
[----:B------:R-:W-:-:S03]  /*1ed0*/  IMAD.MOV R27, RZ, RZ, -R25 ;  /* 0x000000ffff1b7224 */ /* 0x000fc600078e0a19 */
[----:B------:R-:W-:Y:S02]  /*1ee0*/  LOP3.LUT R25, R26, 0xffff, RZ, 0xc0, !PT ;  /* 0x0000ffff1a197812 */ /* 0x000fe400078ec0ff */
[----:B------:R-:W-:Y:S02]  /*1ef0*/  PRMT R27, R27, 0x7710, RZ ;  /* 0x000077101b1b7816 */ /* 0x000fe400000000ff */
[----:B------:R-:W-:-:S03]  /*1f00*/  SHF.R.U32.HI R25, RZ, 0xa, R25 ;  /* 0x0000000aff197819 */ /* 0x000fc60000011619 */
[----:B------:R-:W-:Y:S01]  /*1f10*/  IMAD.IADD R22, R22, 0x1, R27 ;  /* 0x0000000116167824 */ /* 0x000fe200078e021b */
[C---:B------:R-:W-:Y:S02]  /*1f20*/  PRMT R26, R25.reuse, 0x9910, RZ ;  /* 0x00009910191a7816 */ /* 0x040fe400000000ff */
[----:B------:R-:W-:Y:S02]  /*1f30*/  LOP3.LUT R28, R25, 0xffff, RZ, 0xc0, !PT ;  /* 0x0000ffff191c7812 */ /* 0x000fe400078ec0ff */
[----:B------:R-:W-:Y:S01]  /*1f40*/  LOP3.LUT R22, R22, 0xff, RZ, 0xc0, !PT ;  /* 0x000000ff16167812 */ /* 0x000fe200078ec0ff */
[----:B------:R-:W-:Y:S02]  /*1f50*/  IMAD R26, R26, 0x19, RZ ;  /* 0x000000191a1a7824 */ /* 0x000fe400078e02ff */
[----:B------:R-:W-:Y:S02]  /*1f60*/  IMAD R23, R28, 0x64, R23 ;  /* 0x000000641c177824 */ /* 0x000fe400078e0217 */
[----:B------:R-:W-:-:S02]  /*1f70*/  IMAD.MOV R26, RZ, RZ, -R26 ;  /* 0x000000ffff1a7224 */ /* 0x000fc400078e0a1a */
[----:B------:R-:W-:-:S03]  /*1f80*/  IMAD R22, R22, 0x4, R21 ;  /* 0x0000000416167824 */ /* 0x000fc600078e0215 */
[----:B------:R-:W-:-:S04]  /*1f90*/  PRMT R27, R26, 0x7710, RZ ;  /* 0x000077101a1b7816 */ /* 0x000fc800000000ff */
[----:B------:R-:W-:-:S04]  /*1fa0*/  IADD3 R24, PT, PT, R24, R27, RZ ;  /* 0x0000001b18187210 */ /* 0x000fc80007ffe0ff */
[----:B------:R-:W-:-:S05]  /*1fb0*/  LOP3.LUT R26, R24, 0xff, RZ, 0xc0, !PT ;  /* 0x000000ff181a7812 */ /* 0x000fca00078ec0ff */
[----:B------:R-:W-:-:S05]  /*1fc0*/  IMAD R26, R26, 0x34, RZ ;  /* 0x000000341a1a7824 */ /* 0x000fca00078e02ff */
[----:B------:R-:W-:-:S04]  /*1fd0*/  SHF.R.U32.HI R26, RZ, 0x8, R26 ;  /* 0x00000008ff1a7819 */ /* 0x000fc8000001161a */
[C---:B------:R-:W-:Y:S01]  /*1fe0*/  PRMT R25, R26.reuse, 0x9910, RZ ;  /* 0x000099101a197816 */ /* 0x040fe200000000ff */
[----:B------:R-:W-:Y:S02]  /*1ff0*/  IMAD R23, R26, 0x14, R23 ;  /* 0x000000141a177824 */ /* 0x000fe400078e0217 */
[----:B------:R-:W-:Y:S02]  /*2000*/  VIADD R26, R15, 0x3 ;  /* 0x000000030f1a7836 */ /* 0x000fe40000000000 */
[----:B------:R-:W-:Y:S02]  /*2010*/  IMAD R25, R25, 0x5, RZ ;  /* 0x0000000519197824 */ /* 0x000fe400078e02ff */
[----:B------:R-:W-:-:S04]  /*2020*/  IMAD.HI.U32 R15, R26, 0x1b4e81b5, RZ ;  /* 0x1b4e81b51a0f7827 */ /* 0x000fc800078e00ff */
[----:B------:R-:W-:Y:S01]  /*2030*/  IMAD.MOV R25, RZ, RZ, -R25 ;  /* 0x000000ffff197224 */ /* 0x000fe200078e0a19 */
[----:B------:R-:W-:-:S04]  /*2040*/  SHF.R.U32.HI R15, RZ, 0x4, R15 ;  /* 0x00000004ff0f7819 */ /* 0x000fc8000001160f */
[----:B------:R-:W-:Y:S01]  /*2050*/  PRMT R25, R25, 0x7710, RZ ;  /* 0x0000771019197816 */ /* 0x000fe200000000ff */
[C---:B------:R-:W-:Y:S02]  /*2060*/  IMAD R26, R15.reuse, -0x96, R26 ;  /* 0xffffff6a0f1a7824 */ /* 0x040fe400078e021a */
[----:B------:R-:W-:Y:S02]  /*2070*/  IMAD R15, R15, 0x258, R12 ;  /* 0x000002580f0f7824 */ /* 0x000fe400078e020c */
[----:B------:R-:W-:Y:S01]  /*2080*/  IMAD.IADD R24, R24, 0x1, R25 ;  /* 0x0000000118187824 */ /* 0x000fe200078e0219 */
[----:B------:R-:W-:-:S04]  /*2090*/  PRMT R25, R26, 0x9910, RZ ;  /* 0x000099101a197816 */ /* 0x000fc800000000ff */
[----:B------:R-:W-:Y:S01]  /*20a0*/  LOP3.LUT R24, R24, 0xff, RZ, 0xc0, !PT ;  /* 0x000000ff18187812 */ /* 0x000fe200078ec0ff */
[----:B------:R-:W-:-:S04]  /*20b0*/  IMAD R25, R25, 0x29, RZ ;  /* 0x0000002919197824 */ /* 0x000fc800078e02ff */
[----:B------:R-:W-:Y:S01]  /*20c0*/  IMAD R23, R24, 0x4, R23 ;  /* 0x0000000418177824 */ /* 0x000fe200078e0217 */
[----:B------:R-:W-:Y:S02]  /*20d0*/  LOP3.LUT R27, R25, 0xffff, RZ, 0xc0, !PT ;  /* 0x0000ffff191b7812 */ /* 0x000fe400078ec0ff */
[----:B------:R-:W-:Y:S02]  /*20e0*/  LOP3.LUT R25, R20, 0xff, RZ, 0xc0, !PT ;  /* 0x000000ff14197812 */ /* 0x000fe400078ec0ff */
[----:B------:R-:W-:Y:S02]  /*20f0*/  SHF.R.U32.HI R20, RZ, 0xa, R27 ;  /* 0x0000000aff147819 */ /* 0x000fe4000001161b */
[----:B------:R-:W-:Y:S02]  /*2100*/  LEA R25, R25, R14, 0x2 ;  /* 0x0000000e19197211 */ /* 0x000fe400078e10ff */
[C---:B------:R-:W-:Y:S02]  /*2110*/  PRMT R14, R20.reuse, 0x9910, RZ ;  /* 0x00009910140e7816 */ /* 0x040fe400000000ff */
[----:B------:R-:W-:-:S03]  /*2120*/  LOP3.LUT R20, R20, 0xffff, RZ, 0xc0, !PT ;  /* 0x0000ffff14147812 */ /* 0x000fc600078ec0ff */
[----:B------:R-:W-:Y:S02]  /*2130*/  IMAD R14, R14, 0x19, RZ ;  /* 0x000000190e0e7824 */ /* 0x000fe400078e02ff */
[----:B------:R-:W-:Y:S02]  /*2140*/  IMAD R15, R20, 0x64, R15 ;  /* 0x00000064140f7824 */ /* 0x000fe400078e020f */
[----:B------:R-:W-:-:S05]  /*2150*/  IMAD.MOV R14, RZ, RZ, -R14 ;  /* 0x000000ffff0e7224 */ /* 0x000fca00078e0a0e */
[----:B------:R-:W-:-:S05]  /*2160*/  PRMT R27, R14, 0x7710, RZ ;  /* 0x000077100e1b7816 */ /* 0x000fca00000000ff */
[----:B------:R-:W-:-:S05]  /*2170*/  IMAD.IADD R26, R26, 0x1, R27 ;  /* 0x000000011a1a7824 */ /* 0x000fca00078e021b */
[----:B------:R-:W-:-:S05]  /*2180*/  LOP3.LUT R14, R26, 0xff, RZ, 0xc0, !PT ;  /* 0x000000ff1a0e7812 */ /* 0x000fca00078ec0ff */
[----:B------:R-:W-:-:S05]  /*2190*/  IMAD R14, R14, 0x34, RZ ;  /* 0x000000340e0e7824 */ /* 0x000fca00078e02ff */
[----:B------:R-:W-:-:S04]  /*21a0*/  SHF.R.U32.HI R14, RZ, 0x8, R14 ;  /* 0x00000008ff0e7819 */ /* 0x000fc8000001160e */
[C---:B------:R-:W-:Y:S01]  /*21b0*/  PRMT R20, R14.reuse, 0x9910, RZ ;  /* 0x000099100e147816 */ /* 0x040fe200000000ff */
[----:B------:R-:W-:-:S04]  /*21c0*/  IMAD R15, R14, 0x14, R15 ;  /* 0x000000140e0f7824 */ /* 0x000fc800078e020f */
[----:B------:R-:W-:-:S04]  /*21d0*/  IMAD R20, R20, 0x5, RZ ;  /* 0x0000000514147824 */ /* 0x000fc800078e02ff */
[----:B------:R-:W-:-:S05]  /*21e0*/  IMAD.MOV R20, RZ, RZ, -R20 ;  /* 0x000000ffff147224 */ /* 0x000fca00078e0a14 */
[----:B------:R-:W-:-:S04]  /*21f0*/  PRMT R27, R20, 0x7710, RZ ;  /* 0x00007710141b7816 */ /* 0x000fc800000000ff */
[----:B------:R-:W-:-:S04]  /*2200*/  IADD3 R26, PT, PT, R26, R27, RZ ;  /* 0x0000001b1a1a7210 */ /* 0x000fc80007ffe0ff */
[----:B------:R-:W-:-:S05]  /*2210*/  LOP3.LUT R26, R26, 0xff, RZ, 0xc0, !PT ;  /* 0x000000ff1a1a7812 */ /* 0x000fca00078ec0ff */
[----:B------:R-:W-:Y:S01]  /*2220*/  IMAD R26, R26, 0x4, R15 ;  /* 0x000000041a1a7824 */ /* 0x000fe200078e020f */
[----:B--2---:R0:W-:Y:S04]  /*2230*/  STS [R25], R8 ;  /* 0x0000000819007388 */ /* 0x0041e80000000800 */
[----:B------:R0:W-:Y:S04]  /*2240*/  STS [R22], R9 ;  /* 0x0000000916007388 */ /* 0x0001e80000000800 */
[----:B------:R0:W-:Y:S04]  /*2250*/  STS [R23], R10 ;  /* 0x0000000a17007388 */ /* 0x0001e80000000800 */
[----:B------:R0:W-:Y:S01]  /*2260*/  STS [R26], R11 ;  /* 0x0000000b1a007388 */ /* 0x0001e20000000800 */
[----:B------:R-:W-:Y:S05]  /*2270*/  @P1 BRA `(.L_x_67) ;  /* 0xfffffff800241947 */ /* 0x000fea000383ffff */
[----:B------:R-:W-:Y:S04]  /*2280*/  BSSY.RECONVERGENT B0, `(.L_x_68) ;  /* 0x0000097000007945 */ /* 0x000fe80003800200 */
[----:B------:R-:W-:Y:S05]  /*2290*/  @P0 BRA `(.L_x_69) ;  /* 0x0000000800540947 */ /* 0x000fea0003800000 */
[----:B------:R-:W0:Y:S02]  /*22a0*/  LDCU.64 UR4, c[0x0][0x390] ;  /* 0x00007200ff0477ac */ /* 0x000e240008000a00 */
[----:B0-----:R-:W-:-:S04]  /*22b0*/  LEA R8, P0, R6, UR4, 0x2 ;  /* 0x0000000406087c11 */ /* 0x001fc8000f8010ff */
[----:B------:R-:W-:-:S06]  /*22c0*/  LEA.HI.X R9, R6, UR5, RZ, 0x2, P0 ;  /* 0x0000000506097c11 */ /* 0x000fcc00080f14ff */
[----:B------:R-:W2:Y:S01]  /*22d0*/  LDG.E.128 R8, desc[UR6][R8.64+0x2400] ;  /* 0x0024000608087981 */ /* 0x000ea2000c1e1d00 */
[C---:B------:R-:W-:Y:S01]  /*22e0*/  VIADD R13, R6.reuse, 0x900 ;  /* 0x00000900060d7836 */ /* 0x040fe20000000000 */
[C---:B------:R-:W-:Y:S01]  /*22f0*/  IADD3 R21, PT, PT, R6.reuse, 0x903, RZ ;  /* 0x0000090306157810 */ /* 0x040fe20007ffe0ff */
[C---:B------:R-:W-:Y:S02]  /*2300*/  VIADD R14, R6.reuse, 0x901 ;  /* 0x00000901060e7836 */ /* 0x040fe40000000000 */
[----:B------:R-:W-:Y:S01]  /*2310*/  VIADD R20, R6, 0x902 ;  /* 0x0000090206147836 */ /* 0x000fe20000000000 */
[----:B------:R-:W-:Y:S02]  /*2320*/  LOP3.LUT R15, R13, 0xffff, RZ, 0xc0, !PT ;  /* 0x0000ffff0d0f7812 */ /* 0x000fe400078ec0ff */
[----:B------:R-:W-:Y:S02]  /*2330*/  LOP3.LUT R18, R14, 0xffff, RZ, 0xc0, !PT ;  /* 0x0000ffff0e127812 */ /* 0x000fe400078ec0ff */
[----:B------:R-:W-:-:S02]  /*2340*/  SHF.R.U32.HI R15, RZ, 0x1, R15 ;  /* 0x00000001ff0f7819 */ /* 0x000fc4000001160f */
[----:B------:R-:W-:Y:S02]  /*2350*/  SHF.R.U32.HI R18, RZ, 0x1, R18 ;  /* 0x00000001ff127819 */ /* 0x000fe40000011612 */
[----:B------:R-:W-:Y:S02]  /*2360*/  LOP3.LUT R15, R15, 0xffff, RZ, 0xc0, !PT ;  /* 0x0000ffff0f0f7812 */ /* 0x000fe400078ec0ff */
[----:B------:R-:W-:-:S03]  /*2370*/  LOP3.LUT R18, R18, 0xffff, RZ, 0xc0, !PT ;  /* 0x0000ffff12127812 */ /* 0x000fc600078ec0ff */
[----:B------:R-:W-:Y:S02]  /*2380*/  IMAD R15, R15, 0xda75, RZ ;  /* 0x0000da750f0f7824 */ /* 0x000fe400078e02ff */
[----:B------:R-:W-:-:S03]  /*2390*/  IMAD R18, R18, 0xda75, RZ ;  /* 0x0000da7512127824 */ /* 0x000fc600078e02ff */
[----:B------:R-:W-:Y:S02]  /*23a0*/  SHF.R.U32.HI R15, RZ, 0x16, R15 ;  /* 0x00000016ff0f7819 */ /* 0x000fe4000001160f */
[----:B------:R-:W-:Y:S02]  /*23b0*/  SHF.R.U32.HI R19, RZ, 0x16, R18 ;  /* 0x00000016ff137819 */ /* 0x000fe40000011612 */
[C---:B------:R-:W-:Y:S01]  /*23c0*/  PRMT R22, R15.reuse, 0x9910, RZ ;  /* 0x000099100f167816 */ /* 0x040fe200000000ff */
[----:B------:R-:W-:Y:S01]  /*23d0*/  IMAD R15, R15, 0x258, R12 ;  /* 0x000002580f0f7824 */ /* 0x000fe200078e020c */
[----:B------:R-:W-:Y:S02]  /*23e0*/  LOP3.LUT R18, R20, 0xffff, RZ, 0xc0, !PT ;  /* 0x0000ffff14127812 */ /* 0x000fe400078ec0ff */
[----:B------:R-:W-:Y:S01]  /*23f0*/  PRMT R23, R19, 0x9910, RZ ;  /* 0x0000991013177816 */ /* 0x000fe200000000ff */
[----:B------:R-:W-:Y:S01]  /*2400*/  IMAD.MOV.U32 R6, RZ, RZ, R22 ;  /* 0x000000ffff067224 */ /* 0x000fe200078e0016 */
[----:B------:R-:W-:-:S02]  /*2410*/  LOP3.LUT R22, R21, 0xffff, RZ, 0xc0, !PT ;  /* 0x0000ffff15167812 */ /* 0x000fc400078ec0ff */
[----:B------:R-:W-:Y:S01]  /*2420*/  SHF.R.U32.HI R18, RZ, 0x1, R18 ;  /* 0x00000001ff127819 */ /* 0x000fe20000011612 */
[----:B------:R-:W-:Y:S01]  /*2430*/  IMAD R6, R6, 0x96, RZ ;  /* 0x0000009606067824 */ /* 0x000fe200078e02ff */
[----:B------:R-:W-:Y:S02]  /*2440*/  SHF.R.U32.HI R22, RZ, 0x1, R22 ;  /* 0x00000001ff167819 */ /* 0x000fe40000011616 */
[----:B------:R-:W-:Y:S01]  /*2450*/  LOP3.LUT R24, R18, 0xffff, RZ, 0xc0, !PT ;  /* 0x0000ffff12187812 */ /* 0x000fe200078ec0ff */
[----:B------:R-:W-:Y:S01]  /*2460*/  IMAD.MOV R6, RZ, RZ, -R6 ;  /* 0x000000ffff067224 */ /* 0x000fe200078e0a06 */
[----:B------:R-:W-:Y:S01]  /*2470*/  LOP3.LUT R22, R22, 0xffff, RZ, 0xc0, !PT ;  /* 0x0000ffff16167812 */ /* 0x000fe200078ec0ff */
[----:B------:R-:W-:Y:S02]  /*2480*/  IMAD R18, R23, 0x96, RZ ;  /* 0x0000009617127824 */ /* 0x000fe400078e02ff */
[----:B------:R-:W-:Y:S01]  /*2490*/  IMAD R23, R24, 0xda75, RZ ;  /* 0x0000da7518177824 */ /* 0x000fe200078e02ff */
[----:B------:R-:W-:Y:S01]  /*24a0*/  PRMT R6, R6, 0x7710, RZ ;  /* 0x0000771006067816 */ /* 0x000fe200000000ff */
[----:B------:R-:W-:-:S02]  /*24b0*/  IMAD R22, R22, 0xda75, RZ ;  /* 0x0000da7516167824 */ /* 0x000fc400078e02ff */
[----:B------:R-:W-:Y:S01]  /*24c0*/  IMAD.MOV R18, RZ, RZ, -R18 ;  /* 0x000000ffff127224 */ /* 0x000fe200078e0a12 */
[----:B------:R-:W-:Y:S02]  /*24d0*/  IADD3 R6, PT, PT, R13, R6, RZ ;  /* 0x000000060d067210 */ /* 0x000fe40007ffe0ff */
[----:B------:R-:W-:Y:S02]  /*24e0*/  SHF.R.U32.HI R23, RZ, 0x16, R23 ;  /* 0x00000016ff177819 */ /* 0x000fe40000011617 */
[----:B------:R-:W-:Y:S02]  /*24f0*/  SHF.R.U32.HI R13, RZ, 0x16, R22 ;  /* 0x00000016ff0d7819 */ /* 0x000fe40000011616 */
[----:B------:R-:W-:Y:S02]  /*2500*/  PRMT R25, R18, 0x7710, RZ ;  /* 0x0000771012197816 */ /* 0x000fe400000000ff */
[----:B------:R-:W-:Y:S02]  /*2510*/  PRMT R18, R6, 0x9910, RZ ;  /* 0x0000991006127816 */ /* 0x000fe400000000ff */
[----:B------:R-:W-:Y:S01]  /*2520*/  PRMT R22, R23, 0x9910, RZ ;  /* 0x0000991017167816 */ /* 0x000fe200000000ff */
[----:B------:R-:W-:Y:S01]  /*2530*/  IMAD.IADD R14, R14, 0x1, R25 ;  /* 0x000000010e0e7824 */ /* 0x000fe200078e0219 */
[----:B------:R-:W-:Y:S01]  /*2540*/  PRMT R24, R13, 0x9910, RZ ;  /* 0x000099100d187816 */ /* 0x000fe200000000ff */
[----:B------:R-:W-:-:S02]  /*2550*/  IMAD R18, R18, 0x29, RZ ;  /* 0x0000002912127824 */ /* 0x000fc400078e02ff */
[----:B------:R-:W-:Y:S02]  /*2560*/  IMAD R22, R22, 0x96, RZ ;  /* 0x0000009616167824 */ /* 0x000fe400078e02ff */
[----:B------:R-:W-:Y:S01]  /*2570*/  IMAD R24, R24, 0x96, RZ ;  /* 0x0000009618187824 */ /* 0x000fe200078e02ff */
[----:B------:R-:W-:Y:S01]  /*2580*/  LOP3.LUT R18, R18, 0xffff, RZ, 0xc0, !PT ;  /* 0x0000ffff12127812 */ /* 0x000fe200078ec0ff */
[----:B------:R-:W-:Y:S02]  /*2590*/  IMAD.MOV R22, RZ, RZ, -R22 ;  /* 0x000000ffff167224 */ /* 0x000fe400078e0a16 */
[----:B------:R-:W-:Y:S01]  /*25a0*/  IMAD.MOV R24, RZ, RZ, -R24 ;  /* 0x000000ffff187224 */ /* 0x000fe200078e0a18 */
[----:B------:R-:W-:Y:S01]  /*25b0*/  SHF.R.U32.HI R18, RZ, 0xa, R18 ;  /* 0x0000000aff127819 */ /* 0x000fe20000011612 */
[----:B------:R-:W-:Y:S01]  /*25c0*/  IMAD R13, R13, 0x258, R12 ;  /* 0x000002580d0d7824 */ /* 0x000fe200078e020c */
[----:B------:R-:W-:Y:S02]  /*25d0*/  PRMT R25, R22, 0x7710, RZ ;  /* 0x0000771016197816 */ /* 0x000fe400000000ff */
[----:B------:R-:W-:-:S02]  /*25e0*/  PRMT R22, R24, 0x7710, RZ ;  /* 0x0000771018167816 */ /* 0x000fc400000000ff */
[----:B------:R-:W-:Y:S02]  /*25f0*/  PRMT R24, R18, 0x9910, RZ ;  /* 0x0000991012187816 */ /* 0x000fe400000000ff */
[----:B------:R-:W-:Y:S01]  /*2600*/  IADD3 R20, PT, PT, R20, R25, RZ ;  /* 0x0000001914147210 */ /* 0x000fe20007ffe0ff */
[----:B------:R-:W-:Y:S01]  /*2610*/  IMAD.IADD R21, R21, 0x1, R22 ;  /* 0x0000000115157824 */ /* 0x000fe200078e0216 */
[----:B------:R-:W-:Y:S02]  /*2620*/  PRMT R25, R14, 0x9910, RZ ;  /* 0x000099100e197816 */ /* 0x000fe400000000ff */
[----:B------:R-:W-:Y:S01]  /*2630*/  LOP3.LUT R22, R18, 0xffff, RZ, 0xc0, !PT ;  /* 0x0000ffff12167812 */ /* 0x000fe200078ec0ff */
[----:B------:R-:W-:Y:S02]  /*2640*/  IMAD R18, R24, 0x19, RZ ;  /* 0x0000001918127824 */ /* 0x000fe400078e02ff */
[----:B------:R-:W-:Y:S02]  /*2650*/  IMAD.MOV.U32 R24, RZ, RZ, R25 ;  /* 0x000000ffff187224 */ /* 0x000fe400078e0019 */
[----:B------:R-:W-:-:S02]  /*2660*/  IMAD.MOV R25, RZ, RZ, -R18 ;  /* 0x000000ffff197224 */ /* 0x000fc400078e0a12 */
[----:B------:R-:W-:Y:S01]  /*2670*/  IMAD R15, R22, 0x64, R15 ;  /* 0x00000064160f7824 */ /* 0x000fe200078e020f */
[----:B------:R-:W-:Y:S01]  /*2680*/  PRMT R22, R20, 0x9910, RZ ;  /* 0x0000991014167816 */ /* 0x000fe200000000ff */
[----:B------:R-:W-:Y:S01]  /*2690*/  IMAD R18, R24, 0x29, RZ ;  /* 0x0000002918127824 */ /* 0x000fe200078e02ff */
[----:B------:R-:W-:Y:S02]  /*26a0*/  PRMT R25, R25, 0x7710, RZ ;  /* 0x0000771019197816 */ /* 0x000fe400000000ff */
[----:B------:R-:W-:Y:S02]  /*26b0*/  MOV R24, R22 ;  /* 0x0000001600187202 */ /* 0x000fe40000000f00 */
[----:B------:R-:W-:Y:S01]  /*26c0*/  LOP3.LUT R22, R18, 0xffff, RZ, 0xc0, !PT ;  /* 0x0000ffff12167812 */ /* 0x000fe200078ec0ff */
[----:B------:R-:W-:Y:S01]  /*26d0*/  IMAD.IADD R6, R6, 0x1, R25 ;  /* 0x0000000106067824 */ /* 0x000fe200078e0219 */
[----:B------:R-:W-:Y:S01]  /*26e0*/  PRMT R25, R21, 0x9910, RZ ;  /* 0x0000991015197816 */ /* 0x000fe200000000ff */
[----:B------:R-:W-:Y:S01]  /*26f0*/  IMAD R18, R24, 0x29, RZ ;  /* 0x0000002918127824 */ /* 0x000fe200078e02ff */
[----:B------:R-:W-:-:S03]  /*2700*/  SHF.R.U32.HI R22, RZ, 0xa, R22 ;  /* 0x0000000aff167819 */ /* 0x000fc60000011616 */
[----:B------:R-:W-:Y:S01]  /*2710*/  IMAD R25, R25, 0x29, RZ ;  /* 0x0000002919197824 */ /* 0x000fe200078e02ff */
[----:B------:R-:W-:Y:S01]  /*2720*/  LOP3.LUT R24, R18, 0xffff, RZ, 0xc0, !PT ;  /* 0x0000ffff12187812 */ /* 0x000fe200078ec0ff */
[--C-:B------:R-:W-:Y:S01]  /*2730*/  IMAD R18, R19, 0x258, R12.reuse ;  /* 0x0000025813127824 */ /* 0x100fe200078e020c */
[C---:B------:R-:W-:Y:S01]  /*2740*/  LOP3.LUT R27, R22.reuse, 0xffff, RZ, 0xc0, !PT ;  /* 0x0000ffff161b7812 */ /* 0x040fe200078ec0ff */
[----:B------:R-:W-:Y:S01]  /*2750*/  IMAD R19, R23, 0x258, R12 ;  /* 0x0000025817137824 */ /* 0x000fe200078e020c */
[----:B------:R-:W-:Y:S02]  /*2760*/  LOP3.LUT R25, R25, 0xffff, RZ, 0xc0, !PT ;  /* 0x0000ffff19197812 */ /* 0x000fe400078ec0ff */
[----:B------:R-:W-:Y:S01]  /*2770*/  SHF.R.U32.HI R24, RZ, 0xa, R24 ;  /* 0x0000000aff187819 */ /* 0x000fe20000011618 */
[----:B------:R-:W-:Y:S01]  /*2780*/  IMAD R18, R27, 0x64, R18 ;  /* 0x000000641b127824 */ /* 0x000fe200078e0212 */
[----:B------:R-:W-:Y:S02]  /*2790*/  PRMT R23, R22, 0x9910, RZ ;  /* 0x0000991016177816 */ /* 0x000fe400000000ff */
[----:B------:R-:W-:-:S02]  /*27a0*/  SHF.R.U32.HI R22, RZ, 0xa, R25 ;  /* 0x0000000aff167819 */ /* 0x000fc40000011619 */
[C---:B------:R-:W-:Y:S01]  /*27b0*/  LOP3.LUT R26, R24.reuse, 0xffff, RZ, 0xc0, !PT ;  /* 0x0000ffff181a7812 */ /* 0x040fe200078ec0ff */
[----:B------:R-:W-:Y:S01]  /*27c0*/  IMAD R23, R23, 0x19, RZ ;  /* 0x0000001917177824 */ /* 0x000fe200078e02ff */
[----:B------:R-:W-:Y:S02]  /*27d0*/  PRMT R24, R24, 0x9910, RZ ;  /* 0x0000991018187816 */ /* 0x000fe400000000ff */
[----:B------:R-:W-:Y:S01]  /*27e0*/  PRMT R25, R22, 0x9910, RZ ;  /* 0x0000991016197816 */ /* 0x000fe200000000ff */
[----:B------:R-:W-:Y:S02]  /*27f0*/  IMAD.MOV R23, RZ, RZ, -R23 ;  /* 0x000000ffff177224 */ /* 0x000fe400078e0a17 */
[----:B------:R-:W-:Y:S02]  /*2800*/  IMAD R24, R24, 0x19, RZ ;  /* 0x0000001918187824 */ /* 0x000fe400078e02ff */
[----:B------:R-:W-:Y:S01]  /*2810*/  IMAD R25, R25, 0x19, RZ ;  /* 0x0000001919197824 */ /* 0x000fe200078e02ff */
[----:B------:R-:W-:Y:S01]  /*2820*/  PRMT R23, R23, 0x7710, RZ ;  /* 0x0000771017177816 */ /* 0x000fe200000000ff */
[----:B------:R-:W-:-:S02]  /*2830*/  IMAD.MOV R24, RZ, RZ, -R24 ;  /* 0x000000ffff187224 */ /* 0x000fc400078e0a18 */
[----:B------:R-:W-:Y:S01]  /*2840*/  IMAD R19, R26, 0x64, R19 ;  /* 0x000000641a137824 */ /* 0x000fe200078e0213 */
[----:B------:R-:W-:Y:S01]  /*2850*/  IADD3 R25, PT, PT, RZ, -R25, RZ ;  /* 0x80000019ff197210 */ /* 0x000fe20007ffe0ff */
[----:B------:R-:W-:Y:S01]  /*2860*/  IMAD.IADD R14, R14, 0x1, R23 ;  /* 0x000000010e0e7824 */ /* 0x000fe200078e0217 */
[----:B------:R-:W-:Y:S02]  /*2870*/  PRMT R27, R24, 0x7710, RZ ;  /* 0x00007710181b7816 */ /* 0x000fe400000000ff */
[----:B------:R-:W-:Y:S02]  /*2880*/  PRMT R26, R25, 0x7710, RZ ;  /* 0x00007710191a7816 */ /* 0x000fe400000000ff */
[----:B------:R-:W-:Y:S01]  /*2890*/  LOP3.LUT R23, R6, 0xff, RZ, 0xc0, !PT ;  /* 0x000000ff06177812 */ /* 0x000fe200078ec0ff */
[----:B------:R-:W-:Y:S01]  /*28a0*/  IMAD.IADD R20, R20, 0x1, R27 ;  /* 0x0000000114147824 */ /* 0x000fe200078e021b */
[----:B------:R-:W-:Y:S01]  /*28b0*/  LOP3.LUT R24, R22, 0xffff, RZ, 0xc0, !PT ;  /* 0x0000ffff16187812 */ /* 0x000fe200078ec0ff */
[----:B------:R-:W-:Y:S01]  /*28c0*/  IMAD.IADD R21, R21, 0x1, R26 ;  /* 0x0000000115157824 */ /* 0x000fe200078e021a */
[----:B------:R-:W-:Y:S01]  /*28d0*/  LOP3.LUT R22, R14, 0xff, RZ, 0xc0, !PT ;  /* 0x000000ff0e167812 */ /* 0x000fe200078ec0ff */
[----:B------:R-:W-:Y:S01]  /*28e0*/  IMAD R23, R23, 0x34, RZ ;  /* 0x0000003417177824 */ /* 0x000fe200078e02ff */
[----:B------:R-:W-:Y:S01]  /*28f0*/  LOP3.LUT R25, R20, 0xff, RZ, 0xc0, !PT ;  /* 0x000000ff14197812 */ /* 0x000fe200078ec0ff */
[----:B------:R-:W-:Y:S01]  /*2900*/  IMAD R13, R24, 0x64, R13 ;  /* 0x00000064180d7824 */ /* 0x000fe200078e020d */
[----:B------:R-:W-:Y:S01]  /*2910*/  LOP3.LUT R26, R21, 0xff, RZ, 0xc0, !PT ;  /* 0x000000ff151a7812 */ /* 0x000fe200078ec0ff */
[----:B------:R-:W-:Y:S01]  /*2920*/  IMAD R24, R22, 0x34, RZ ;  /* 0x0000003416187824 */ /* 0x000fe200078e02ff */
[----:B------:R-:W-:Y:S01]  /*2930*/  SHF.R.U32.HI R22, RZ, 0x8, R23 ;  /* 0x00000008ff167819 */ /* 0x000fe20000011617 */
[----:B------:R-:W-:-:S02]  /*2940*/  IMAD R25, R25, 0x34, RZ ;  /* 0x0000003419197824 */ /* 0x000fc400078e02ff */
[----:B------:R-:W-:Y:S01]  /*2950*/  IMAD R26, R26, 0x34, RZ ;  /* 0x000000341a1a7824 */ /* 0x000fe200078e02ff */
[C---:B------:R-:W-:Y:S01]  /*2960*/  PRMT R27, R22.reuse, 0x9910, RZ ;  /* 0x00009910161b7816 */ /* 0x040fe200000000ff */
[----:B------:R-:W-:Y:S01]  /*2970*/  IMAD R15, R22, 0x14, R15 ;  /* 0x00000014160f7824 */ /* 0x000fe200078e020f */
[----:B------:R-:W-:Y:S02]  /*2980*/  SHF.R.U32.HI R23, RZ, 0x8, R24 ;  /* 0x00000008ff177819 */ /* 0x000fe40000011618 */
[----:B------:R-:W-:Y:S02]  /*2990*/  SHF.R.U32.HI R24, RZ, 0x8, R25 ;  /* 0x00000008ff187819 */ /* 0x000fe40000011619 */
[----:B------:R-:W-:Y:S01]  /*29a0*/  SHF.R.U32.HI R22, RZ, 0x8, R26 ;  /* 0x00000008ff167819 */ /* 0x000fe2000001161a */
[----:B------:R-:W-:Y:S01]  /*29b0*/  IMAD R18, R23, 0x14, R18 ;  /* 0x0000001417127824 */ /* 0x000fe200078e0212 */
[----:B------:R-:W-:Y:S01]  /*29c0*/  MOV R25, R27 ;  /* 0x0000001b00197202 */ /* 0x000fe20000000f00 */
[C---:B------:R-:W-:Y:S01]  /*29d0*/  IMAD R19, R24.reuse, 0x14, R19 ;  /* 0x0000001418137824 */ /* 0x040fe200078e0213 */
[----:B------:R-:W-:Y:S01]  /*29e0*/  PRMT R26, R24, 0x9910, RZ ;  /* 0x00009910181a7816 */ /* 0x000fe200000000ff */
[C---:B------:R-:W-:Y:S01]  /*29f0*/  IMAD R13, R22.reuse, 0x14, R13 ;  /* 0x00000014160d7824 */ /* 0x040fe200078e020d */
[----:B------:R-:W-:Y:S01]  /*2a00*/  PRMT R22, R22, 0x9910, RZ ;  /* 0x0000991016167816 */ /* 0x000fe200000000ff */
[----:B------:R-:W-:Y:S01]  /*2a10*/  IMAD R24, R25, 0x5, RZ ;  /* 0x0000000519187824 */ /* 0x000fe200078e02ff */
[----:B------:R-:W-:-:S03]  /*2a20*/  PRMT R23, R23, 0x9910, RZ ;  /* 0x0000991017177816 */ /* 0x000fc600000000ff */
[----:B------:R-:W-:Y:S02]  /*2a30*/  IMAD.MOV R25, RZ, RZ, -R24 ;  /* 0x000000ffff197224 */ /* 0x000fe400078e0a18 */
[----:B------:R-:W-:Y:S02]  /*2a40*/  IMAD.MOV.U32 R24, RZ, RZ, R22 ;  /* 0x000000ffff187224 */ /* 0x000fe400078e0016 */
[----:B------:R-:W-:Y:S01]  /*2a50*/  IMAD R22, R23, 0x5, RZ ;  /* 0x0000000517167824 */ /* 0x000fe200078e02ff */
[----:B------:R-:W-:Y:S01]  /*2a60*/  PRMT R25, R25, 0x7710, RZ ;  /* 0x0000771019197816 */ /* 0x000fe200000000ff */
[----:B------:R-:W-:Y:S02]  /*2a70*/  IMAD R24, R24, 0x5, RZ ;  /* 0x0000000518187824 */ /* 0x000fe400078e02ff */
[----:B------:R-:W-:Y:S01]  /*2a80*/  IMAD R23, R26, 0x5, RZ ;  /* 0x000000051a177824 */ /* 0x000fe200078e02ff */
[----:B------:R-:W-:Y:S01]  /*2a90*/  IADD3 R22, PT, PT, RZ, -R22, RZ ;  /* 0x80000016ff167210 */ /* 0x000fe20007ffe0ff */
[----:B------:R-:W-:-:S02]  /*2aa0*/  IMAD.MOV R24, RZ, RZ, -R24 ;  /* 0x000000ffff187224 */ /* 0x000fc400078e0a18 */
[----:B------:R-:W-:Y:S02]  /*2ab0*/  IMAD.IADD R6, R6, 0x1, R25 ;  /* 0x0000000106067824 */ /* 0x000fe400078e0219 */
[----:B------:R-:W-:Y:S01]  /*2ac0*/  IMAD.MOV R25, RZ, RZ, -R23 ;  /* 0x000000ffff197224 */ /* 0x000fe200078e0a17 */
[----:B------:R-:W-:Y:S02]  /*2ad0*/  PRMT R23, R22, 0x7710, RZ ;  /* 0x0000771016177816 */ /* 0x000fe400000000ff */
[----:B------:R-:W-:Y:S02]  /*2ae0*/  PRMT R22, R24, 0x7710, RZ ;  /* 0x0000771018167816 */ /* 0x000fe400000000ff */
[----:B------:R-:W-:Y:S01]  /*2af0*/  PRMT R25, R25, 0x7710, RZ ;  /* 0x0000771019197816 */ /* 0x000fe200000000ff */
[----:B------:R-:W-:Y:S01]  /*2b00*/  IMAD.IADD R14, R14, 0x1, R23 ;  /* 0x000000010e0e7824 */ /* 0x000fe200078e0217 */
[----:B------:R-:W-:Y:S01]  /*2b10*/  LOP3.LUT R6, R6, 0xff, RZ, 0xc0, !PT ;  /* 0x000000ff06067812 */ /* 0x000fe200078ec0ff */
[----:B------:R-:W-:Y:S01]  /*2b20*/  IMAD.IADD R22, R21, 0x1, R22 ;  /* 0x0000000115167824 */ /* 0x000fe200078e0216 */
[----:B------:R-:W-:-:S02]  /*2b30*/  IADD3 R20, PT, PT, R20, R25, RZ ;  /* 0x0000001914147210 */ /* 0x000fc40007ffe0ff */
[----:B------:R-:W-:Y:S01]  /*2b40*/  LOP3.LUT R21, R14, 0xff, RZ, 0xc0, !PT ;  /* 0x000000ff0e157812 */ /* 0x000fe200078ec0ff */
[----:B------:R-:W-:Y:S01]  /*2b50*/  IMAD R15, R6, 0x4, R15 ;  /* 0x00000004060f7824 */ /* 0x000fe200078e020f */
[----:B------:R-:W-:Y:S02]  /*2b60*/  LOP3.LUT R20, R20, 0xff, RZ, 0xc0, !PT ;  /* 0x000000ff14147812 */ /* 0x000fe400078ec0ff */
[----:B------:R-:W-:Y:S01]  /*2b70*/  LOP3.LUT R22, R22, 0xff, RZ, 0xc0, !PT ;  /* 0x000000ff16167812 */ /* 0x000fe200078ec0ff */
[----:B------:R-:W-:Y:S01]  /*2b80*/  IMAD R18, R21, 0x4, R18 ;  /* 0x0000000415127824 */ /* 0x000fe200078e0212 */
[----:B------:R-:W-:-:S03]  /*2b90*/  LEA R19, R20, R19, 0x2 ;  /* 0x0000001314137211 */ /* 0x000fc600078e10ff */
[----:B------:R-:W-:Y:S01]  /*2ba0*/  IMAD R22, R22, 0x4, R13 ;  /* 0x0000000416167824 */ /* 0x000fe200078e020d */
[----:B--2---:R1:W-:Y:S04]  /*2bb0*/  STS [R15], R8 ;  /* 0x000000080f007388 */ /* 0x0043e80000000800 */
[----:B------:R1:W-:Y:S04]  /*2bc0*/  STS [R18], R9 ;  /* 0x0000000912007388 */ /* 0x0003e80000000800 */
[----:B------:R1:W-:Y:S04]  /*2bd0*/  STS [R19], R10 ;  /* 0x0000000a13007388 */ /* 0x0003e80000000800 */
[----:B------:R1:W-:Y:S02]  /*2be0*/  STS [R22], R11 ;  /* 0x0000000b16007388 */ /* 0x0003e40000000800 */
.L_x_69:
[----:B------:R-:W-:Y:S05]  /*2bf0*/  BSYNC.RECONVERGENT B0 ;  /* 0x0000000000007941 */ /* 0x000fea0003800200 */
.L_x_68:
[----:B------:R-:W2:Y:S02]  /*2c00*/  LDCU UR4, c[0x0][0x360] ;  /* 0x00006c00ff0477ac */ /* 0x000ea40008000800 */
[----:B--2---:R-:W-:-:S05]  /*2c10*/  IMAD R5, R2, UR4, R5 ;  /* 0x0000000402057c24 */ /* 0x004fca000f8e0205 */
[----:B------:R-:W-:-:S13]  /*2c20*/  ISETP.GT.U32.AND P0, PT, R5, 0xf, PT ;  /* 0x0000000f0500780c */ /* 0x000fda0003f04070 */
[----:B01----:R-:W0:Y:S02]  /*2c30*/  @!P0 LDC.64 R8, c[0x0][0x398] ;  /* 0x0000e600ff088b82 */ /* 0x003e240000000a00 */
[----:B0-----:R-:W-:-:S06]  /*2c40*/  @!P0 IMAD.WIDE.U32 R8, R5, 0x4, R8 ;  /* 0x0000000405088825 */ /* 0x001fcc00078e0008 */
[----:B------:R-:W2:Y:S01]  /*2c50*/  @!P0 LDG.E R8, desc[UR6][R8.64] ;  /* 0x0000000608088981 */ /* 0x000ea2000c1e1900 */
[----:B------:R-:W-:Y:S01]  /*2c60*/  @!P0 VIADD R7, R7, 0x3300 ;  /* 0x0000330007078836 */ /* 0x000fe20000000000 */
[----:B------:R-:W-:Y:S01]  /*2c70*/  LEA R3, R3, R16, 0xa ;  /* 0x0000001003037211 */ /* 0x000fe200078e50ff */
[----:B------:R-:W-:-:S03]  /*2c80*/  IMAD R17, R2, 0x30, R17 ;  /* 0x0000003002117824 */ /* 0x000fc600078e0211 */
[----:B------:R-:W-:Y:S02]  /*2c90*/  @!P0 LEA R0, R0, R7, 0x18 ;  /* 0x0000000700008211 */ /* 0x000fe400078ec0ff */
[----:B------:R-:W-:-:S03]  /*2ca0*/  IADD3 R4, PT, PT, R17, 0x68, R4 ;  /* 0x0000006811047810 */ /* 0x000fc60007ffe004 */
[----:B------:R-:W-:Y:S02]  /*2cb0*/  @!P0 IMAD R5, R5, 0x4, R0 ;  /* 0x0000000405058824 */ /* 0x000fe400078e0200 */
[----:B------:R-:W-:-:S03]  /*2cc0*/  IMAD.MOV.U32 R0, RZ, RZ, RZ ;  /* 0x000000ffff007224 */ /* 0x000fc600078e00ff */
[----:B--2---:R0:W-:Y:S01]  /*2cd0*/  @!P0 STS [R5], R8 ;  /* 0x0000000805008388 */ /* 0x0041e20000000800 */
[----:B------:R-:W-:Y:S06]  /*2ce0*/  BAR.SYNC.DEFER_BLOCKING 0x0 ;  /* 0x0000000000007b1d */ /* 0x000fec0000010000 */
.L_x_71:
[----:B------:R-:W-:Y:S01]  /*2cf0*/  IMAD R2, R0, 0x258, R12 ;  /* 0x0000025800027824 */ /* 0x000fe200078e020c */
[----:B------:R-:W-:Y:S01]  /*2d00*/  UMOV UR4, 0x30 ;  /* 0x0000003000047882 */ /* 0x000fe20000000000 */
[----:B-1----:R-:W-:Y:S02]  /*2d10*/  IMAD.MOV.U32 R6, RZ, RZ, RZ ;  /* 0x000000ffff067224 */ /* 0x002fe400078e00ff */
[----:B0-----:R-:W-:Y:S01]  /*2d20*/  IMAD.MOV.U32 R5, RZ, RZ, R4 ;  /* 0x000000ffff057224 */ /* 0x001fe200078e0004 */
[----:B------:R-:W-:-:S07]  /*2d30*/  IADD3 R2, PT, PT, R2, 0x30, RZ ;  /* 0x0000003002027810 */ /* 0x000fce0007ffe0ff */
.L_x_70:
[----:B------:R-:W-:Y:S01]  /*2d40*/  LDS R7, [R5+-0x68] ;  /* 0xffff980005077984 */ /* 0x000fe20000000800 */
[----:B------:R-:W-:-:S03]  /*2d50*/  UIADD3 UR4, UPT, UPT, UR4, 0x64, URZ ;  /* 0x0000006404047890 */ /* 0x000fc6000fffe0ff */
[----:B------:R-:W0:Y:S01]  /*2d60*/  LDS R19, [R2+-0x30] ;  /* 0xffffd00002137984 */ /* 0x000e220000000800 */
[----:B------:R-:W-:-:S03]  /*2d70*/  UISETP.NE.AND UP0, UPT, UR4, 0x288, UPT ;  /* 0x000002880400788c */ /* 0x000fc6000bf05270 */
[----:B------:R-:W-:Y:S04]  /*2d80*/  LDS R26, [R5+-0x64] ;  /* 0xffff9c00051a7984 */ /* 0x000fe80000000800 */
[----:B------:R-:W1:Y:S04]  /*2d90*/  LDS R25, [R2+-0x2c] ;  /* 0xffffd40002197984 */ /* 0x000e680000000800 */
[----:B------:R-:W-:Y:S04]  /*2da0*/  LDS R8, [R5+-0x60] ;  /* 0xffffa00005087984 */ /* 0x000fe80000000800 */
[----:B------:R-:W2:Y:S04]  /*2db0*/  LDS R9, [R2+-0x28] ;  /* 0xffffd80002097984 */ /* 0x000ea80000000800 */
[----:B------:R-:W-:Y:S04]  /*2dc0*/  LDS R10, [R5+-0x5c] ;  /* 0xffffa400050a7984 */ /* 0x000fe80000000800 */
[----:B------:R-:W3:Y:S04]  /*2dd0*/  LDS R11, [R2+-0x24] ;  /* 0xffffdc00020b7984 */ /* 0x000ee80000000800 */
[----:B------:R-:W-:Y:S04]  /*2de0*/  LDS R13, [R5+-0x58] ;  /* 0xffffa800050d7984 */ /* 0x000fe80000000800 */
[----:B------:R-:W4:Y:S04]  /*2df0*/  LDS R14, [R2+-0x20] ;  /* 0xffffe000020e7984 */ /* 0x000f280000000800 */
[----:B------:R-:W-:Y:S04]  /*2e00*/  LDS R15, [R5+-0x38] ;  /* 0xffffc800050f7984 */ /* 0x000fe80000000800 */
[----:B------:R-:W5:Y:S01]  /*2e10*/  LDS R16, [R2+-0x1c] ;  /* 0xffffe40002107984 */ /* 0x000f620000000800 */
[----:B0-----:R-:W-:-:S03]  /*2e20*/  FFMA R7, R7, R19, R6 ;  /* 0x0000001307077223 */ /* 0x001fc60000000006 */
[----:B------:R-:W-:Y:S04]  /*2e30*/  LDS R17, [R5+-0x34] ;  /* 0xffffcc0005117984 */ /* 0x000fe80000000800 */
[----:B------:R-:W0:Y:S01]  /*2e40*/  LDS R18, [R2+-0x18] ;  /* 0xffffe80002127984 */ /* 0x000e220000000800 */
[----:B-1----:R-:W-:-:S03]  /*2e50*/  FFMA R25, R26, R25, R7 ;  /* 0x000000191a197223 */ /* 0x002fc60000000007 */
[----:B------:R-:W-:Y:S04]  /*2e60*/  LDS R23, [R5+-0x30] ;  /* 0xffffd00005177984 */ /* 0x000fe80000000800 */
[----:B------:R-:W1:Y:S01]  /*2e70*/  LDS R24, [R2+-0x14] ;  /* 0xffffec0002187984 */ /* 0x000e620000000800 */
[----:B--2---:R-:W-:-:S03]  /*2e80*/  FFMA R25, R8, R9, R25 ;  /* 0x0000000908197223 */ /* 0x004fc60000000019 */
[----:B------:R-:W-:Y:S04]  /*2e90*/  LDS R21, [R5+-0x2c] ;  /* 0xffffd40005157984 */ /* 0x000fe80000000800 */
[----:B------:R-:W2:Y:S01]  /*2ea0*/  LDS R22, [R2+-0x10] ;  /* 0xfffff00002167984 */ /* 0x000ea20000000800 */
[----:B---3--:R-:W-:-:S03]  /*2eb0*/  FFMA R26, R10, R11, R25 ;  /* 0x0000000b0a1a7223 */ /* 0x008fc60000000019 */
[----:B------:R-:W-:Y:S04]  /*2ec0*/  LDS R19, [R5+-0x28] ;  /* 0xffffd80005137984 */ /* 0x000fe80000000800 */
[----:B------:R-:W3:Y:S01]  /*2ed0*/  LDS R20, [R2+-0xc] ;  /* 0xfffff40002147984 */ /* 0x000ee20000000800 */
[----:B----4-:R-:W-:-:S03]  /*2ee0*/  FFMA R26, R13, R14, R26 ;  /* 0x0000000e0d1a7223 */ /* 0x010fc6000000001a */
[----:B------:R-:W-:Y:S04]  /*2ef0*/  LDS R6, [R5+-0x8] ;  /* 0xfffff80005067984 */ /* 0x000fe80000000800 */
[----:B------:R-:W4:Y:S01]  /*2f00*/  LDS R7, [R2+-0x8] ;  /* 0xfffff80002077984 */ /* 0x000f220000000800 */
[----:B-----5:R-:W-:-:S03]  /*2f10*/  FFMA R26, R15, R16, R26 ;  /* 0x000000100f1a7223 */ /* 0x020fc6000000001a */
[----:B------:R-:W-:Y:S04]  /*2f20*/  LDS R8, [R5+-0x4] ;  /* 0xfffffc0005087984 */ /* 0x000fe80000000800 */
[----:B------:R-:W5:Y:S01]  /*2f30*/  LDS R9, [R2+-0x4] ;  /* 0xfffffc0002097984 */ /* 0x000f620000000800 */
[----:B0-----:R-:W-:-:S03]  /*2f40*/  FFMA R26, R17, R18, R26 ;  /* 0x00000012111a7223 */ /* 0x001fc6000000001a */
[----:B------:R-:W-:Y:S04]  /*2f50*/  LDS R10, [R5] ;  /* 0x00000000050a7984 */ /* 0x000fe80000000800 */
[----:B------:R-:W0:Y:S01]  /*2f60*/  LDS R11, [R2] ;  /* 0x00000000020b7984 */ /* 0x000e220000000800 */
[----:B-1----:R-:W-:-:S03]  /*2f70*/  FFMA R26, R23, R24, R26 ;  /* 0x00000018171a7223 */ /* 0x002fc6000000001a */
[----:B------:R-:W-:Y:S04]  /*2f80*/  LDS R13, [R5+0x4] ;  /* 0x00000400050d7984 */ /* 0x000fe80000000800 */
[----:B------:R-:W1:Y:S01]  /*2f90*/  LDS R14, [R2+0x4] ;  /* 0x00000400020e7984 */ /* 0x000e620000000800 */
[----:B--2---:R-:W-:-:S03]  /*2fa0*/  FFMA R26, R21, R22, R26 ;  /* 0x00000016151a7223 */ /* 0x004fc6000000001a */
[----:B------:R-:W-:Y:S04]  /*2fb0*/  LDS R15, [R5+0x8] ;  /* 0x00000800050f7984 */ /* 0x000fe80000000800 */
[----:B------:R-:W2:Y:S01]  /*2fc0*/  LDS R16, [R2+0x8] ;  /* 0x0000080002107984 */ /* 0x000ea20000000800 */
[----:B---3--:R-:W-:-:S03]  /*2fd0*/  FFMA R25, R19, R20, R26 ;  /* 0x0000001413197223 */ /* 0x008fc6000000001a */
[----:B------:R-:W-:Y:S04]  /*2fe0*/  LDS R17, [R5+0x28] ;  /* 0x0000280005117984 */ /* 0x000fe80000000800 */
[----:B------:R-:W3:Y:S01]  /*2ff0*/  LDS R18, [R2+0xc] ;  /* 0x00000c0002127984 */ /* 0x000ee20000000800 */
[----:B----4-:R-:W-:-:S03]  /*3000*/  FFMA R25, R6, R7, R25 ;  /* 0x0000000706197223 */ /* 0x010fc60000000019 */
[----:B------:R-:W-:Y:S04]  /*3010*/  LDS R24, [R5+0x2c] ;  /* 0x00002c0005187984 */ /* 0x000fe80000000800 */
[----:B------:R-:W4:Y:S01]  /*3020*/  LDS R23, [R2+0x10] ;  /* 0x0000100002177984 */ /* 0x000f220000000800 */
[----:B-----5:R-:W-:-:S03]  /*3030*/  FFMA R25, R8, R9, R25 ;  /* 0x0000000908197223 */ /* 0x020fc60000000019 */
[----:B------:R-:W-:Y:S04]  /*3040*/  LDS R21, [R5+0x30] ;  /* 0x0000300005157984 */ /* 0x000fe80000000800 */
[----:B------:R-:W5:Y:S01]  /*3050*/  LDS R22, [R2+0x14] ;  /* 0x0000140002167984 */ /* 0x000f620000000800 */
[----:B0-----:R-:W-:-:S03]  /*3060*/  FFMA R26, R10, R11, R25 ;  /* 0x0000000b0a1a7223 */ /* 0x001fc60000000019 */
[----:B------:R-:W-:Y:S04]  /*3070*/  LDS R19, [R5+0x34] ;  /* 0x0000340005137984 */ /* 0x000fe80000000800 */
[----:B------:R-:W0:Y:S01]  /*3080*/  LDS R20, [R2+0x18] ;  /* 0x0000180002147984 */ /* 0x000e220000000800 */
        /* <DEDUP_REMOVED lines=16> */
[----:B------:R0:W-:Y:S04]  /*3190*/  LDS R17, [R5+0x68] ;  /* 0x0000680005117984 */ /* 0x0001e80000000800 */
[----:B------:R2:W5:Y:S01]  /*31a0*/  LDS R18, [R2+0x30] ;  /* 0x0000300002127984 */ /* 0x0005620000000800 */
[----:B-1----:R-:W-:Y:S01]  /*31b0*/  FFMA R7, R6, R7, R19 ;  /* 0x0000000706077223 */ /* 0x002fe20000000013 */
[----:B0-----:R-:W-:-:S03]  /*31c0*/  VIADD R5, R5, 0x240 ;  /* 0x0000024005057836 */ /* 0x001fc60000000000 */
[----:B--2---:R-:W-:Y:S01]  /*31d0*/  FFMA R7, R8, R9, R7 ;  /* 0x0000000908077223 */ /* 0x004fe20000000007 */
[----:B------:R-:W-:-:S03]  /*31e0*/  VIADD R2, R2, 0x64 ;  /* 0x0000006402027836 */ /* 0x000fc60000000000 */
[----:B---3--:R-:W-:-:S04]  /*31f0*/  FFMA R10, R10, R11, R7 ;  /* 0x0000000b0a0a7223 */ /* 0x008fc80000000007 */
[----:B----4-:R-:W-:-:S04]  /*3200*/  FFMA R10, R13, R14, R10 ;  /* 0x0000000e0d0a7223 */ /* 0x010fc8000000000a */
[----:B-----5:R-:W-:-:S04]  /*3210*/  FFMA R10, R15, R16, R10 ;  /* 0x000000100f0a7223 */ /* 0x020fc8000000000a */
[----:B------:R-:W-:Y:S01]  /*3220*/  FFMA R6, R17, R18, R10 ;  /* 0x0000001211067223 */ /* 0x000fe2000000000a */
[----:B------:R-:W-:Y:S06]  /*3230*/  BRA.U UP0, `(.L_x_70) ;  /* 0xfffffff900c07547 */ /* 0x000fec000b83ffff */
[----:B------:R-:W0:Y:S01]  /*3240*/  S2R R5, SR_CgaCtaId ;  /* 0x0000000000057919 */ /* 0x000e220000008800 */
[----:B------:R-:W-:Y:S01]  /*3250*/  MOV R2, 0x400 ;  /* 0x0000040000027802 */ /* 0x000fe20000000f00 */
[----:B------:R-:W1:Y:S01]  /*3260*/  LDC.64 R8, c[0x0][0x388] ;  /* 0x0000e200ff087b82 */ /* 0x000e620000000a00 */
[----:B------:R-:W-:-:S03]  /*3270*/  IMAD R7, R0, 0x40, R3 ;  /* 0x0000004000077824 */ /* 0x000fc600078e0203 */
[----:B------:R-:W-:-:S05]  /*3280*/  VIADD R2, R2, 0x3300 ;  /* 0x0000330002027836 */ /* 0x000fca0000000000 */
[----:B0-----:R-:W-:-:S04]  /*3290*/  LEA R5, R5, R2, 0x18 ;  /* 0x0000000205057211 */ /* 0x001fc800078ec0ff */
[C---:B------:R-:W-:Y:S01]  /*32a0*/  LEA R2, R0.reuse, R5, 0x2 ;  /* 0x0000000500027211 */ /* 0x040fe200078e10ff */
[----:B------:R-:W-:-:S04]  /*32b0*/  VIADD R0, R0, 0x1 ;  /* 0x0000000100007836 */ /* 0x000fc80000000000 */
[----:B------:R-:W0:Y:S01]  /*32c0*/  LDS R5, [R2] ;  /* 0x0000000002057984 */ /* 0x000e220000000800 */
[----:B------:R-:W-:Y:S01]  /*32d0*/  ISETP.NE.AND P0, PT, R0, 0x10, PT ;  /* 0x000000100000780c */ /* 0x000fe20003f05270 */
[----:B0-----:R-:W-:Y:S01]  /*32e0*/  FADD R5, R6, R5 ;  /* 0x0000000506057221 */ /* 0x001fe20000000000 */
[----:B-1----:R-:W-:-:S04]  /*32f0*/  IMAD.WIDE.U32 R6, R7, 0x4, R8 ;  /* 0x0000000407067825 */ /* 0x002fc800078e0008 */
[----:B------:R-:W-:-:S05]  /*3300*/  FMNMX R5, RZ, R5, !PT ;  /* 0x00000005ff057209 */ /* 0x000fca0007800000 */
[----:B------:R1:W-:Y:S02]  /*3310*/  STG.E desc[UR6][R6.64], R5 ;  /* 0x0000000506007986 */ /* 0x0003e4000c101906 */
[----:B------:R-:W-:Y:S05]  /*3320*/  @P0 BRA `(.L_x_71) ;  /* 0xfffffff800700947 */ /* 0x000fea000383ffff */
[----:B------:R-:W-:Y:S05]  /*3330*/  EXIT ;  /* 0x000000000000794d */ /* 0x000fea0003800000 */
.L_x_72:
        /* <DEDUP_REMOVED lines=12> */
.L_x_86:


//--------------------- .text._Z10Conv1_ReLuPfS_S_S_ --------------------------
	.section	.text._Z10Conv1_ReLuPfS_S_S_,"ax",@progbits
	.align	128
        .global         _Z10Conv1_ReLuPfS_S_S_
        .type           _Z10Conv1_ReLuPfS_S_S_,@function
        .size           _Z10Conv1_ReLuPfS_S_S_,(.L_x_87 - _Z10Conv1_ReLuPfS_S_S_)
        .other          _Z10Conv1_ReLuPfS_S_S_,@"STO_CUDA_ENTRY STV_DEFAULT"
_Z10Conv1_ReLuPfS_S_S_:
.text._Z10Conv1_ReLuPfS_S_S_:
[----:B------:R-:W-:Y:S01]  /*0000*/  LDC R1, c[0x0][0x37c] ;  /* 0x0000df00ff017b82 */ /* 0x000fe20000000800 */
[----:B------:R-:W0:Y:S01]  /*0010*/  S2R R6, SR_TID.X ;  /* 0x0000000000067919 */ /* 0x000e220000002100 */
[----:B------:R-:W1:Y:S01]  /*0020*/  LDCU.64 UR4, c[0x0][0x380] ;  /* 0x00007000ff0477ac */ /* 0x000e620008000a00 */
[----:B------:R-:W2:Y:S01]  /*0030*/  S2R R7, SR_CTAID.X ;  /* 0x0000000000077919 */ /* 0x000ea20000002500 */
[----:B------:R-:W3:Y:S01]  /*0040*/  LDCU.64 UR10, c[0x0][0x358] ;  /* 0x00006b00ff0a77ac */ /* 0x000ee20008000a00 */
[----:B------:R-:W4:Y:S01]  /*0050*/  S2R R21, SR_TID.Y ;  /* 0x0000000000157919 */ /* 0x000f220000002200 */
[----:B0-----:R-:W-:Y:S02]  /*0060*/  IMAD.SHL.U32 R28, R6, 0x4, RZ ;  /* 0x00000004061c7824 */ /* 0x001fe400078e00ff */
[----:B--2---:R-:W-:Y:S02]  /*0070*/  IMAD R27, R7, 0x310, RZ ;  /* 0x00000310071b7824 */ /* 0x004fe400078e02ff */
[----:B----4-:R-:W-:-:S05]  /*0080*/  IMAD R20, R21, 0x20, R28 ;  /* 0x0000002015147824 */ /* 0x010fca00078e021c */
[----:B------:R-:W-:-:S05]  /*0090*/  IADD3 R0, P0, PT, R20, R27, RZ ;  /* 0x0000001b14007210 */ /* 0x000fca0007f1e0ff */
[----:B------:R-:W-:Y:S01]  /*00a0*/  IMAD.X R3, RZ, RZ, RZ, P0 ;  /* 0x000000ffff037224 */ /* 0x000fe200000e06ff */
[----:B-1----:R-:W-:-:S04]  /*00b0*/  LEA R16, P0, R0, UR4, 0x2 ;  /* 0x0000000400107c11 */ /* 0x002fc8000f8010ff */
[----:B------:R-:W-:-:S05]  /*00c0*/  LEA.HI.X R17, R0, UR5, R3, 0x2, P0 ;  /* 0x0000000500117c11 */ /* 0x000fca00080f1403 */
[----:B---3--:R-:W2:Y:S01]  /*00d0*/  LDG.E.128 R8, desc[UR10][R16.64] ;  /* 0x0000000a10087981 */ /* 0x008ea2000c1e1d00 */
[C---:B------:R-:W-:Y:S01]  /*00e0*/  VIADD R24, R20.reuse, 0x100 ;  /* 0x0000010014187836 */ /* 0x040fe20000000000 */
[C---:B------:R-:W-:Y:S01]  /*00f0*/  IADD3 R12, PT, PT, R20.reuse, 0x103, RZ ;  /* 0x00000103140c7810 */ /* 0x040fe20007ffe0ff */
[C---:B------:R-:W-:Y:S01]  /*0100*/  VIADD R14, R20.reuse, 0x101 ;  /* 0x00000101140e7836 */ /* 0x040fe20000000000 */
[----:B------:R-:W0:Y:S01]  /*0110*/  S2R R22, SR_CgaCtaId ;  /* 0x0000000000167919 */ /* 0x000e220000008800 */
[----:B------:R-:W-:Y:S01]  /*0120*/  VIADD R18, R20, 0x102 ;  /* 0x0000010214127836 */ /* 0x000fe20000000000 */
[----:B------:R-:W-:Y:S01]  /*0130*/  LOP3.LUT R0, R24, 0xffff, RZ, 0xc0, !PT ;  /* 0x0000ffff18007812 */ /* 0x000fe200078ec0ff */
[----:B------:R-:W-:Y:S01]  /*0140*/  VIADD R30, R20, 0x200 ;  /* 0x00000200141e7836 */ /* 0x000fe20000000000 */
[----:B------:R-:W-:Y:S01]  /*0150*/  LOP3.LUT R2, R14, 0xffff, RZ, 0xc0, !PT ;  /* 0x0000ffff0e027812 */ /* 0x000fe200078ec0ff */
[----:B------:R-:W-:Y:S01]  /*0160*/  VIADD R36, R20, 0x201 ;  /* 0x0000020114247836 */ /* 0x000fe20000000000 */
[----:B------:R-:W-:Y:S01]  /*0170*/  LOP3.LUT R3, R18, 0xffff, RZ, 0xc0, !PT ;  /* 0x0000ffff12037812 */ /* 0x000fe200078ec0ff */
[C---:B------:R-:W-:Y:S01]  /*0180*/  VIADD R34, R20.reuse, 0x202 ;  /* 0x0000020214227836 */ /* 0x040fe20000000000 */
[----:B------:R-:W-:Y:S01]  /*0190*/  SHF.R.U32.HI R0, RZ, 0x2, R0 ;  /* 0x00000002ff007819 */ /* 0x000fe20000011600 */
[----:B------:R-:W-:Y:S01]  /*01a0*/  VIADD R31, R20, 0x203 ;  /* 0x00000203141f7836 */ /* 0x000fe20000000000 */
[----:B------:R-:W-:-:S02]  /*01b0*/  LOP3.LUT R4, R12, 0xffff, RZ, 0xc0, !PT ;  /* 0x0000ffff0c047812 */ /* 0x000fc400078ec0ff */
[----:B------:R-:W-:Y:S02]  /*01c0*/  SHF.R.U32.HI R2, RZ, 0x2, R2 ;  /* 0x00000002ff027819 */ /* 0x000fe40000011602 */
[----:B------:R-:W-:Y:S02]  /*01d0*/  SHF.R.U32.HI R3, RZ, 0x2, R3 ;  /* 0x00000002ff037819 */ /* 0x000fe40000011603 */
[----:B------:R-:W-:Y:S02]  /*01e0*/  LOP3.LUT R0, R0, 0xffff, RZ, 0xc0, !PT ;  /* 0x0000ffff00007812 */ /* 0x000fe400078ec0ff */
[----:B------:R-:W-:Y:S02]  /*01f0*/  SHF.R.U32.HI R4, RZ, 0x2, R4 ;  /* 0x00000002ff047819 */ /* 0x000fe40000011604 */
[----:B------:R-:W-:Y:S01]  /*0200*/  LOP3.LUT R2, R2, 0xffff, RZ, 0xc0, !PT ;  /* 0x0000ffff02027812 */ /* 0x000fe200078ec0ff */
[----:B------:R-:W-:Y:S01]  /*0210*/  IMAD R0, R0, 0x4925, RZ ;  /* 0x0000492500007824 */ /* 0x000fe200078e02ff */
[----:B------:R-:W-:-:S02]  /*0220*/  LOP3.LUT R3, R3, 0xffff, RZ, 0xc0, !PT ;  /* 0x0000ffff03037812 */ /* 0x000fc400078ec0ff */
[----:B------:R-:W-:Y:S01]  /*0230*/  LOP3.LUT R4, R4, 0xffff, RZ, 0xc0, !PT ;  /* 0x0000ffff04047812 */ /* 0x000fe200078ec0ff */
[----:B------:R-:W-:Y:S01]  /*0240*/  IMAD R2, R2, 0x4925, RZ ;  /* 0x0000492502027824 */ /* 0x000fe200078e02ff */
[----:B------:R-:W-:Y:S01]  /*0250*/  SHF.R.U32.HI R25, RZ, 0x11, R0 ;  /* 0x00000011ff197819 */ /* 0x000fe20000011600 */
[----:B------:R-:W-:Y:S01]  /*0260*/  IMAD R3, R3, 0x4925, RZ ;  /* 0x0000492503037824 */ /* 0x000fe200078e02ff */
[----:B------:R-:W-:Y:S01]  /*0270*/  ISETP.GT.U32.AND P0, PT, R6, 0x5, PT ;  /* 0x000000050600780c */ /* 0x000fe20003f04070 */
[----:B------:R-:W-:Y:S01]  /*0280*/  IMAD R4, R4, 0x4925, RZ ;  /* 0x0000492504047824 */ /* 0x000fe200078e02ff */
[----:B------:R-:W-:Y:S02]  /*0290*/  SHF.R.U32.HI R15, RZ, 0x11, R2 ;  /* 0x00000011ff0f7819 */ /* 0x000fe40000011602 */
[----:B------:R-:W-:Y:S02]  /*02a0*/  SHF.R.U32.HI R19, RZ, 0x11, R3 ;  /* 0x00000011ff137819 */ /* 0x000fe40000011603 */
[----:B------:R-:W-:-:S02]  /*02b0*/  PRMT R0, R25, 0x9910, RZ ;  /* 0x0000991019007816 */ /* 0x000fc400000000ff */
[----:B------:R-:W-:Y:S02]  /*02c0*/  SHF.R.U32.HI R13, RZ, 0x11, R4 ;  /* 0x00000011ff0d7819 */ /* 0x000fe40000011604 */
[----:B------:R-:W-:Y:S01]  /*02d0*/  PRMT R2, R15, 0x9910, RZ ;  /* 0x000099100f027816 */ /* 0x000fe200000000ff */
[----:B------:R-:W-:Y:S01]  /*02e0*/  IMAD R0, R0, 0x1c, RZ ;  /* 0x0000001c00007824 */ /* 0x000fe200078e02ff */
[----:B------:R-:W-:Y:S02]  /*02f0*/  PRMT R3, R19, 0x9910, RZ ;  /* 0x0000991013037816 */ /* 0x000fe400000000ff */
[----:B------:R-:W-:Y:S01]  /*0300*/  PRMT R4, R13, 0x9910, RZ ;  /* 0x000099100d047816 */ /* 0x000fe200000000ff */
[----:B------:R-:W-:Y:S01]  /*0310*/  IMAD R2, R2, 0x1c, RZ ;  /* 0x0000001c02027824 */ /* 0x000fe200078e02ff */
[----:B------:R-:W-:Y:S01]  /*0320*/  ISETP.NE.OR P0, PT, R21, RZ, P0 ;  /* 0x000000ff1500720c */ /* 0x000fe20000705670 */
[----:B------:R-:W-:Y:S01]  /*0330*/  IMAD R3, R3, 0x1c, RZ ;  /* 0x0000001c03037824 */ /* 0x000fe200078e02ff */
[----:B------:R-:W-:Y:S01]  /*0340*/  LOP3.LUT P2, RZ, R21, R6, RZ, 0xfc, !PT ;  /* 0x0000000615ff7212 */ /* 0x000fe2000784fcff */
[----:B------:R-:W-:-:S02]  /*0350*/  IMAD.MOV R0, RZ, RZ, -R0 ;  /* 0x000000ffff007224 */ /* 0x000fc400078e0a00 */
[----:B------:R-:W-:Y:S02]  /*0360*/  IMAD R4, R4, 0x1c, RZ ;  /* 0x0000001c04047824 */ /* 0x000fe400078e02ff */
[----:B------:R-:W-:Y:S02]  /*0370*/  IMAD.MOV R2, RZ, RZ, -R2 ;  /* 0x000000ffff027224 */ /* 0x000fe400078e0a02 */
[----:B------:R-:W-:Y:S01]  /*0380*/  IMAD.MOV R23, RZ, RZ, -R3 ;  /* 0x000000ffff177224 */ /* 0x000fe200078e0a03 */
[----:B------:R-:W-:Y:S01]  /*0390*/  PRMT R3, R0, 0x7710, RZ ;  /* 0x0000771000037816 */ /* 0x000fe200000000ff */
[----:B------:R-:W-:Y:S01]  /*03a0*/  IMAD.MOV R4, RZ, RZ, -R4 ;  /* 0x000000ffff047224 */ /* 0x000fe200078e0a04 */
[----:B------:R-:W-:Y:S02]  /*03b0*/  PRMT R5, R2, 0x7710, RZ ;  /* 0x0000771002057816 */ /* 0x000fe400000000ff */
[----:B------:R-:W-:Y:S01]  /*03c0*/  LOP3.LUT R2, R30, 0xffff, RZ, 0xc0, !PT ;  /* 0x0000ffff1e027812 */ /* 0x000fe200078ec0ff */
[----:B------:R-:W-:Y:S01]  /*03d0*/  IMAD.IADD R24, R24, 0x1, R3 ;  /* 0x0000000118187824 */ /* 0x000fe200078e0203 */
[----:B------:R-:W-:Y:S01]  /*03e0*/  PRMT R23, R23, 0x7710, RZ ;  /* 0x0000771017177816 */ /* 0x000fe200000000ff */
[----:B------:R-:W-:Y:S01]  /*03f0*/  IMAD.IADD R14, R14, 0x1, R5 ;  /* 0x000000010e0e7824 */ /* 0x000fe200078e0205 */
[----:B------:R-:W-:-:S02]  /*0400*/  PRMT R29, R4, 0x7710, RZ ;  /* 0x00007710041d7816 */ /* 0x000fc400000000ff */
[----:B------:R-:W-:Y:S02]  /*0410*/  LOP3.LUT R3, R36, 0xffff, RZ, 0xc0, !PT ;  /* 0x0000ffff24037812 */ /* 0x000fe400078ec0ff */
[----:B------:R-:W-:Y:S01]  /*0420*/  LOP3.LUT R4, R34, 0xffff, RZ, 0xc0, !PT ;  /* 0x0000ffff22047812 */ /* 0x000fe200078ec0ff */
[----:B------:R-:W-:Y:S01]  /*0430*/  IMAD.IADD R12, R12, 0x1, R29 ;  /* 0x000000010c0c7824 */ /* 0x000fe200078e021d */
[----:B------:R-:W-:Y:S02]  /*0440*/  LOP3.LUT R5, R31, 0xffff, RZ, 0xc0, !PT ;  /* 0x0000ffff1f057812 */ /* 0x000fe400078ec0ff */
[----:B------:R-:W-:Y:S02]  /*0450*/  SHF.R.U32.HI R2, RZ, 0x2, R2 ;  /* 0x00000002ff027819 */ /* 0x000fe40000011602 */
[----:B------:R-:W-:Y:S02]  /*0460*/  IADD3 R18, PT, PT, R18, R23, RZ ;  /* 0x0000001712127210 */ /* 0x000fe40007ffe0ff */
[----:B------:R-:W-:-:S02]  /*0470*/  SHF.R.U32.HI R3, RZ, 0x2, R3 ;  /* 0x00000002ff037819 */ /* 0x000fc40000011603 */
[----:B------:R-:W-:Y:S02]  /*0480*/  LOP3.LUT R23, R20, 0xffff, RZ, 0xc0, !PT ;  /* 0x0000ffff14177812 */ /* 0x000fe400078ec0ff */
[----:B------:R-:W-:Y:S02]  /*0490*/  SHF.R.U32.HI R4, RZ, 0x2, R4 ;  /* 0x00000002ff047819 */ /* 0x000fe40000011604 */
[----:B------:R-:W-:Y:S02]  /*04a0*/  SHF.R.U32.HI R5, RZ, 0x2, R5 ;  /* 0x00000002ff057819 */ /* 0x000fe40000011605 */
[----:B------:R-:W-:Y:S02]  /*04b0*/  LOP3.LUT R2, R2, 0xffff, RZ, 0xc0, !PT ;  /* 0x0000ffff02027812 */ /* 0x000fe400078ec0ff */
[----:B------:R-:W-:Y:S02]  /*04c0*/  LOP3.LUT R3, R3, 0xffff, RZ, 0xc0, !PT ;  /* 0x0000ffff03037812 */ /* 0x000fe400078ec0ff */
[----:B------:R-:W-:Y:S01]  /*04d0*/  SHF.R.U32.HI R0, RZ, 0x2, R23 ;  /* 0x00000002ff007819 */ /* 0x000fe20000011617 */
[----:B------:R-:W-:Y:S01]  /*04e0*/  IMAD R2, R2, 0x4925, RZ ;  /* 0x0000492502027824 */ /* 0x000fe200078e02ff */
[----:B------:R-:W-:Y:S01]  /*04f0*/  LOP3.LUT R4, R4, 0xffff, RZ, 0xc0, !PT ;  /* 0x0000ffff04047812 */ /* 0x000fe200078ec0ff */
[----:B------:R-:W-:Y:S01]  /*0500*/  IMAD R3, R3, 0x4925, RZ ;  /* 0x0000492503037824 */ /* 0x000fe200078e02ff */
[----:B------:R-:W-:-:S02]  /*0510*/  LOP3.LUT R5, R5, 0xffff, RZ, 0xc0, !PT ;  /* 0x0000ffff05057812 */ /* 0x000fc400078ec0ff */
[----:B------:R-:W-:Y:S01]  /*0520*/  LOP3.LUT R0, R0, 0xffff, RZ, 0xc0, !PT ;  /* 0x0000ffff00007812 */ /* 0x000fe200078ec0ff */
[----:B------:R-:W-:Y:S01]  /*0530*/  IMAD R4, R4, 0x4925, RZ ;  /* 0x0000492504047824 */ /* 0x000fe200078e02ff */
[----:B------:R-:W-:Y:S01]  /*0540*/  SHF.R.U32.HI R29, RZ, 0x11, R2 ;  /* 0x00000011ff1d7819 */ /* 0x000fe20000011602 */
[----:B------:R-:W-:Y:S01]  /*0550*/  IMAD R5, R5, 0x4925, RZ ;  /* 0x0000492505057824 */ /* 0x000fe200078e02ff */
[----:B------:R-:W-:Y:S01]  /*0560*/  SHF.R.U32.HI R33, RZ, 0x11, R3 ;  /* 0x00000011ff217819 */ /* 0x000fe20000011603 */
[----:B------:R-:W-:Y:S01]  /*0570*/  IMAD R0, R0, 0x4925, RZ ;  /* 0x0000492500007824 */ /* 0x000fe200078e02ff */
[----:B------:R-:W-:Y:S02]  /*0580*/  SHF.R.U32.HI R35, RZ, 0x11, R4 ;  /* 0x00000011ff237819 */ /* 0x000fe40000011604 */
[----:B------:R-:W-:Y:S02]  /*0590*/  SHF.R.U32.HI R37, RZ, 0x11, R5 ;  /* 0x00000011ff257819 */ /* 0x000fe40000011605 */
[----:B------:R-:W-:-:S02]  /*05a0*/  PRMT R2, R29, 0x9910, RZ ;  /* 0x000099101d027816 */ /* 0x000fc400000000ff */
[----:B------:R-:W-:Y:S02]  /*05b0*/  PRMT R3, R33, 0x9910, RZ ;  /* 0x0000991021037816 */ /* 0x000fe400000000ff */
[----:B------:R-:W-:Y:S02]  /*05c0*/  PRMT R4, R35, 0x9910, RZ ;  /* 0x0000991023047816 */ /* 0x000fe400000000ff */
[----:B------:R-:W-:Y:S01]  /*05d0*/  SHF.R.U32.HI R39, RZ, 0x11, R0 ;  /* 0x00000011ff277819 */ /* 0x000fe20000011600 */
[----:B------:R-:W-:Y:S01]  /*05e0*/  IMAD R0, R2, 0x1c, RZ ;  /* 0x0000001c02007824 */ /* 0x000fe200078e02ff */
[----:B------:R-:W-:Y:S01]  /*05f0*/  PRMT R5, R37, 0x9910, RZ ;  /* 0x0000991025057816 */ /* 0x000fe200000000ff */
[----:B------:R-:W-:Y:S01]  /*0600*/  IMAD R2, R3, 0x1c, RZ ;  /* 0x0000001c03027824 */ /* 0x000fe200078e02ff */
[----:B------:R-:W-:Y:S01]  /*0610*/  PRMT R26, R39, 0x9910, RZ ;  /* 0x00009910271a7816 */ /* 0x000fe200000000ff */
[----:B------:R-:W-:Y:S01]  /*0620*/  IMAD R3, R4, 0x1c, RZ ;  /* 0x0000001c04037824 */ /* 0x000fe200078e02ff */
[----:B------:R-:W-:Y:S01]  /*0630*/  LOP3.LUT R18, R18, 0xffff, RZ, 0xc0, !PT ;  /* 0x0000ffff12127812 */ /* 0x000fe200078ec0ff */
[----:B------:R-:W-:Y:S01]  /*0640*/  IMAD R4, R5, 0x1c, RZ ;  /* 0x0000001c05047824 */ /* 0x000fe200078e02ff */
[----:B------:R-:W-:Y:S01]  /*0650*/  LOP3.LUT R24, R24, 0xffff, RZ, 0xc0, !PT ;  /* 0x0000ffff18187812 */ /* 0x000fe200078ec0ff */
[----:B------:R-:W-:Y:S01]  /*0660*/  IMAD.MOV R5, RZ, RZ, -R0 ;  /* 0x000000ffff057224 */ /* 0x000fe200078e0a00 */
[----:B------:R-:W-:Y:S01]  /*0670*/  MOV R0, R26 ;  /* 0x0000001a00007202 */ /* 0x000fe20000000f00 */
[----:B------:R-:W-:-:S02]  /*0680*/  IMAD.MOV R41, RZ, RZ, -R3 ;  /* 0x000000ffff297224 */ /* 0x000fc400078e0a03 */
[----:B------:R-:W-:Y:S01]  /*0690*/  IMAD.MOV R2, RZ, RZ, -R2 ;  /* 0x000000ffff027224 */ /* 0x000fe200078e0a02 */
[----:B------:R-:W-:Y:S01]  /*06a0*/  PRMT R3, R5, 0x7710, RZ ;  /* 0x0000771005037816 */ /* 0x000fe200000000ff */
[----:B------:R-:W-:Y:S01]  /*06b0*/  IMAD R0, R0, 0x1c, RZ ;  /* 0x0000001c00007824 */ /* 0x000fe200078e02ff */
[----:B------:R-:W-:Y:S01]  /*06c0*/  PRMT R41, R41, 0x7710, RZ ;  /* 0x0000771029297816 */ /* 0x000fe200000000ff */
[----:B------:R-:W-:Y:S01]  /*06d0*/  IMAD.MOV R4, RZ, RZ, -R4 ;  /* 0x000000ffff047224 */ /* 0x000fe200078e0a04 */
[----:B------:R-:W-:Y:S01]  /*06e0*/  PRMT R5, R2, 0x7710, RZ ;  /* 0x0000771002057816 */ /* 0x000fe200000000ff */
[----:B------:R-:W-:Y:S02]  /*06f0*/  IMAD.MOV R0, RZ, RZ, -R0 ;  /* 0x000000ffff007224 */ /* 0x000fe400078e0a00 */
[----:B------:R-:W-:Y:S01]  /*0700*/  IMAD.IADD R34, R34, 0x1, R41 ;  /* 0x0000000122227824 */ /* 0x000fe200078e0229 */
[----:B------:R-:W-:Y:S01]  /*0710*/  PRMT R2, R4, 0x7710, RZ ;  /* 0x0000771004027816 */ /* 0x000fe200000000ff */
[----:B------:R-:W-:Y:S01]  /*0720*/  IMAD.IADD R30, R30, 0x1, R3 ;  /* 0x000000011e1e7824 */ /* 0x000fe200078e0203 */
[----:B------:R-:W-:Y:S01]  /*0730*/  PRMT R41, R0, 0x7710, RZ ;  /* 0x0000771000297816 */ /* 0x000fe200000000ff */
[----:B------:R-:W-:Y:S01]  /*0740*/  IMAD.IADD R36, R36, 0x1, R5 ;  /* 0x0000000124247824 */ /* 0x000fe200078e0205 */
[----:B------:R-:W-:Y:S01]  /*0750*/  MOV R5, 0x400 ;  /* 0x0000040000057802 */ /* 0x000fe20000000f00 */
[C---:B------:R-:W-:Y:S01]  /*0760*/  VIADD R3, R20.reuse, 0x1 ;  /* 0x0000000114037836 */ /* 0x040fe20000000000 */
[----:B------:R-:W-:Y:S01]  /*0770*/  IADD3 R31, PT, PT, R31, R2, RZ ;  /* 0x000000021f1f7210 */ /* 0x000fe20007ffe0ff */
[----:B------:R-:W-:Y:S01]  /*0780*/  VIADD R0, R20, 0x3 ;  /* 0x0000000314007836 */ /* 0x000fe20000000000 */
[----:B0-----:R-:W-:Y:S01]  /*0790*/  LEA R4, R22, R5, 0x18 ;  /* 0x0000000516047211 */ /* 0x001fe200078ec0ff */
[----:B------:R-:W-:-:S02]  /*07a0*/  IMAD.IADD R32, R3, 0x1, R41 ;  /* 0x0000000103207824 */ /* 0x000fc400078e0229 */
[C---:B------:R-:W-:Y:S02]  /*07b0*/  VIADD R2, R20.reuse, 0x2 ;  /* 0x0000000214027836 */ /* 0x040fe40000000000 */
[--C-:B------:R-:W-:Y:S01]  /*07c0*/  IMAD.IADD R26, R20, 0x1, R41.reuse ;  /* 0x00000001141a7824 */ /* 0x100fe200078e0229 */
[----:B------:R-:W-:Y:S01]  /*07d0*/  LOP3.LUT R43, R32, 0xffff, RZ, 0xc0, !PT ;  /* 0x0000ffff202b7812 */ /* 0x000fe200078ec0ff */
[----:B------:R-:W-:Y:S02]  /*07e0*/  IMAD.IADD R40, R0, 0x1, R41 ;  /* 0x0000000100287824 */ /* 0x000fe400078e0229 */
[----:B------:R-:W-:Y:S01]  /*07f0*/  IMAD R38, R39, 0x70, R4 ;  /* 0x0000007027267824 */ /* 0x000fe200078e0204 */
[----:B------:R-:W-:Y:S02]  /*0800*/  IADD3 R39, PT, PT, R2, R41, RZ ;  /* 0x0000002902277210 */ /* 0x000fe40007ffe0ff */
[----:B------:R-:W-:Y:S01]  /*0810*/  LOP3.LUT R41, R26, 0xffff, RZ, 0xc0, !PT ;  /* 0x0000ffff1a297812 */ /* 0x000fe200078ec0ff */
[----:B------:R-:W-:Y:S01]  /*0820*/  IMAD R32, R43, 0x4, R38 ;  /* 0x000000042b207824 */ /* 0x000fe200078e0226 */
[----:B------:R-:W-:Y:S01]  /*0830*/  LOP3.LUT R45, R40, 0xffff, RZ, 0xc0, !PT ;  /* 0x0000ffff282d7812 */ /* 0x000fe200078ec0ff */
[--C-:B------:R-:W-:Y:S01]  /*0840*/  IMAD R40, R15, 0x70, R4.reuse ;  /* 0x000000700f287824 */ /* 0x100fe200078e0204 */
[----:B------:R-:W-:Y:S01]  /*0850*/  LOP3.LUT R15, R14, 0xffff, RZ, 0xc0, !PT ;  /* 0x0000ffff0e0f7812 */ /* 0x000fe200078ec0ff */
[----:B------:R-:W-:Y:S01]  /*0860*/  IMAD R43, R19, 0x70, R4 ;  /* 0x00000070132b7824 */ /* 0x000fe200078e0204 */
[----:B------:R-:W-:Y:S01]  /*0870*/  LOP3.LUT R39, R39, 0xffff, RZ, 0xc0, !PT ;  /* 0x0000ffff27277812 */ /* 0x000fe200078ec0ff */
[----:B------:R-:W-:Y:S01]  /*0880*/  IMAD R26, R41, 0x4, R38 ;  /* 0x00000004291a7824 */ /* 0x000fe200078e0226 */
[----:B------:R-:W-:Y:S01]  /*0890*/  LOP3.LUT R19, R12, 0xffff, RZ, 0xc0, !PT ;  /* 0x0000ffff0c137812 */ /* 0x000fe200078ec0ff */
[----:B------:R-:W-:Y:S01]  /*08a0*/  IMAD R43, R18, 0x4, R43 ;  /* 0x00000004122b7824 */ /* 0x000fe200078e022b */
[----:B------:R-:W-:Y:S01]  /*08b0*/  LEA R40, R15, R40, 0x2 ;  /* 0x000000280f287211 */ /* 0x000fe200078e10ff */
[----:B------:R-:W-:-:S02]  /*08c0*/  IMAD R18, R13, 0x70, R4 ;  /* 0x000000700d127824 */ /* 0x000fc400078e0204 */
[--C-:B------:R-:W-:Y:S01]  /*08d0*/  IMAD R39, R39, 0x4, R38.reuse ;  /* 0x0000000427277824 */ /* 0x100fe200078e0226 */
[----:B------:R-:W3:Y:S01]  /*08e0*/  LDG.E.128 R12, desc[UR10][R16.64+0x400] ;  /* 0x0004000a100c7981 */ /* 0x000ee2000c1e1d00 */
[----:B------:R-:W-:Y:S02]  /*08f0*/  IMAD R38, R45, 0x4, R38 ;  /* 0x000000042d267824 */ /* 0x000fe400078e0226 */
[----:B------:R-:W-:Y:S01]  /*0900*/  IMAD R41, R25, 0x70, R4 ;  /* 0x0000007019297824 */ /* 0x000fe200078e0204 */
[----:B------:R-:W0:Y:S03]  /*0910*/  @!P0 LDC.64 R44, c[0x0][0x398] ;  /* 0x0000e600ff2c8b82 */ /* 0x000e260000000a00 */
[----:B------:R-:W-:-:S05]  /*0920*/  IMAD R41, R24, 0x4, R41 ;  /* 0x0000000418297824 */ /* 0x000fca00078e0229 */
[----:B------:R-:W1:Y:S01]  /*0930*/  @!P2 LDC.64 R24, c[0x0][0x390] ;  /* 0x0000e400ff18ab82 */ /* 0x000e620000000a00 */
[----:B0-----:R-:W-:Y:S01]  /*0940*/  @!P0 IMAD.WIDE.U32 R44, R6, 0x4, R44 ;  /* 0x00000004062c8825 */ /* 0x001fe200078e002c */
[----:B-1----:R-:W5:Y:S04]  /*0950*/  @!P2 LDG.E.64 R24, desc[UR10][R24.64+0x250] ;  /* 0x0002500a1818a981 */ /* 0x002f68000c1e1b00 */
[----:B--2---:R0:W-:Y:S02]  /*0960*/  STS [R26], R8 ;  /* 0x000000081a007388 */ /* 0x0041e40000000800 */
[----:B0-----:R-:W-:Y:S02]  /*0970*/  IMAD R8, R19, 0x4, R18 ;  /* 0x0000000413087824 */ /* 0x001fe400078e0212 */
[----:B------:R0:W5:Y:S04]  /*0980*/  @!P0 LDG.E R26, desc[UR10][R44.64] ;  /* 0x0000000a2c1a8981 */ /* 0x000168000c1e1900 */
[----:B------:R-:W2:Y:S01]  /*0990*/  LDG.E.128 R16, desc[UR10][R16.64+0x800] ;  /* 0x0008000a10107981 */ /* 0x000ea2000c1e1d00 */
[----:B------:R-:W-:Y:S01]  /*09a0*/  LOP3.LUT R36, R36, 0xffff, RZ, 0xc0, !PT ;  /* 0x0000ffff24247812 */ /* 0x000fe200078ec0ff */
[--C-:B------:R-:W-:Y:S01]  /*09b0*/  IMAD R33, R33, 0x70, R4.reuse ;  /* 0x0000007021217824 */ /* 0x100fe200078e0204 */
[----:B------:R-:W-:Y:S01]  /*09c0*/  LOP3.LUT R30, R30, 0xffff, RZ, 0xc0, !PT ;  /* 0x0000ffff1e1e7812 */ /* 0x000fe200078ec0ff */
[--C-:B------:R-:W-:Y:S01]  /*09d0*/  IMAD R29, R29, 0x70, R4.reuse ;  /* 0x000000701d1d7824 */ /* 0x100fe200078e0204 */
[----:B------:R-:W-:Y:S01]  /*09e0*/  LOP3.LUT R42, R34, 0xffff, RZ, 0xc0, !PT ;  /* 0x0000ffff222a7812 */ /* 0x000fe200078ec0ff */
[--C-:B------:R-:W-:Y:S01]  /*09f0*/  IMAD R35, R35, 0x70, R4.reuse ;  /* 0x0000007023237824 */ /* 0x100fe200078e0204 */
[----:B------:R0:W-:Y:S01]  /*0a00*/  STS [R32], R9 ;  /* 0x0000000920007388 */ /* 0x0001e20000000800 */
[----:B------:R-:W-:Y:S01]  /*0a10*/  IMAD R34, R36, 0x4, R33 ;  /* 0x0000000424227824 */ /* 0x000fe200078e0221 */
[----:B------:R-:W-:Y:S01]  /*0a20*/  LOP3.LUT R36, R31, 0xffff, RZ, 0xc0, !PT ;  /* 0x0000ffff1f247812 */ /* 0x000fe200078ec0ff */
[----:B------:R-:W-:Y:S01]  /*0a30*/  IMAD R37, R37, 0x70, R4 ;  /* 0x0000007025257824 */ /* 0x000fe200078e0204 */
[----:B------:R0:W-:Y:S01]  /*0a40*/  STS [R39], R10 ;  /* 0x0000000a27007388 */ /* 0x0001e20000000800 */
[----:B------:R-:W-:-:S03]  /*0a50*/  IMAD R30, R30, 0x4, R29 ;  /* 0x000000041e1e7824 */ /* 0x000fc600078e021d */
[----:B------:R0:W-:Y:S01]  /*0a60*/  STS [R38], R11 ;  /* 0x0000000b26007388 */ /* 0x0001e20000000800 */
[----:B------:R-:W-:Y:S01]  /*0a70*/  IMAD R35, R42, 0x4, R35 ;  /* 0x000000042a237824 */ /* 0x000fe200078e0223 */
[----:B------:R-:W-:Y:S02]  /*0a80*/  LEA R36, R36, R37, 0x2 ;  /* 0x0000002524247211 */ /* 0x000fe400078e10ff */
[----:B------:R-:W-:Y:S01]  /*0a90*/  ISETP.GT.U32.AND P1, PT, R6, 0x3, PT ;  /* 0x000000030600780c */ /* 0x000fe20003f24070 */
[----:B------:R-:W-:-:S03]  /*0aa0*/  IMAD R29, R21, 0x8, R6 ;  /* 0x00000008151d7824 */ /* 0x000fc600078e0206 */
[----:B------:R-:W-:Y:S02]  /*0ab0*/  ISETP.NE.OR P1, PT, R21, RZ, P1 ;  /* 0x000000ff1500720c */ /* 0x000fe40000f25670 */
[----:B------:R-:W-:Y:S01]  /*0ac0*/  ISETP.GT.U32.AND P3, PT, R29, 0x24, PT ;  /* 0x000000241d00780c */ /* 0x000fe20003f64070 */
[----:B------:R-:W-:Y:S01]  /*0ad0*/  @!P0 VIADD R29, R5, 0xe98 ;  /* 0x00000e98051d8836 */ /* 0x000fe20000000000 */
[----:B------:R-:W-:Y:S04]  /*0ae0*/  BSSY.RECONVERGENT B0, `(.L_x_73) ;  /* 0x000004c000007945 */ /* 0x000fe80003800200 */
[----:B------:R-:W-:-:S05]  /*0af0*/  @!P0 LEA R29, R22, R29, 0x18 ;  /* 0x0000001d161d8211 */ /* 0x000fca00078ec0ff */
[----:B------:R-:W-:Y:S01]  /*0b00*/  @!P0 IMAD.IADD R29, R28, 0x1, R29 ;  /* 0x000000011c1d8824 */ /* 0x000fe200078e021d */
[----:B---3--:R0:W-:Y:S04]  /*0b10*/  STS [R41], R12 ;  /* 0x0000000c29007388 */ /* 0x0081e80000000800 */
[----:B------:R0:W-:Y:S04]  /*0b20*/  STS [R40], R13 ;  /* 0x0000000d28007388 */ /* 0x0001e80000000800 */
[----:B------:R0:W-:Y:S04]  /*0b30*/  STS [R43], R14 ;  /* 0x0000000e2b007388 */ /* 0x0001e80000000800 */
[----:B------:R0:W-:Y:S04]  /*0b40*/  STS [R8], R15 ;  /* 0x0000000f08007388 */ /* 0x0001e80000000800 */
[----:B--2---:R0:W-:Y:S04]  /*0b50*/  STS [R30], R16 ;  /* 0x000000101e007388 */ /* 0x0041e80000000800 */
[----:B------:R0:W-:Y:S04]  /*0b60*/  STS [R34], R17 ;  /* 0x0000001122007388 */ /* 0x0001e80000000800 */
[----:B------:R0:W-:Y:S04]  /*0b70*/  STS [R35], R18 ;  /* 0x0000001223007388 */ /* 0x0001e80000000800 */
[----:B------:R0:W-:Y:S01]  /*0b80*/  STS [R36], R19 ;  /* 0x0000001324007388 */ /* 0x0001e20000000800 */
[----:B------:R-:W-:Y:S05]  /*0b90*/  @P1 BRA `(.L_x_74) ;  /* 0x0000000400001947 */ /* 0x000fea0003800000 */
[----:B0-----:R-:W0:Y:S01]  /*0ba0*/  LDC.64 R8, c[0x0][0x380] ;  /* 0x0000e000ff087b82 */ /* 0x001e220000000a00 */
[----:B------:R-:W-:-:S04]  /*0bb0*/  IMAD.IADD R27, R28, 0x1, R27 ;  /* 0x000000011c1b7824 */ /* 0x000fc800078e021b */
[----:B0-----:R-:W-:-:S06]  /*0bc0*/  IMAD.WIDE.U32 R8, R27, 0x4, R8 ;  /* 0x000000041b087825 */ /* 0x001fcc00078e0008 */
[----:B------:R-:W2:Y:S01]  /*0bd0*/  LDG.E.128 R8, desc[UR10][R8.64+0xc00] ;  /* 0x000c000a08087981 */ /* 0x000ea2000c1e1d00 */
[C---:B------:R-:W-:Y:S02]  /*0be0*/  VIADD R14, R28.reuse, 0x300 ;  /* 0x000003001c0e7836 */ /* 0x040fe40000000000 */
[C---:B------:R-:W-:Y:S02]  /*0bf0*/  VIADD R13, R28.reuse, 0x301 ;  /* 0x000003011c0d7836 */ /* 0x040fe40000000000 */
[C---:B------:R-:W-:Y:S01]  /*0c00*/  VIADD R12, R28.reuse, 0x302 ;  /* 0x000003021c0c7836 */ /* 0x040fe20000000000 */
[----:B------:R-:W-:Y:S02]  /*0c10*/  IADD3 R28, PT, PT, R28, 0x303, RZ ;  /* 0x000003031c1c7810 */ /* 0x000fe40007ffe0ff */
[----:B------:R-:W-:Y:S02]  /*0c20*/  LOP3.LUT R15, R14, 0xffff, RZ, 0xc0, !PT ;  /* 0x0000ffff0e0f7812 */ /* 0x000fe400078ec0ff */
[----:B------:R-:W-:-:S02]  /*0c30*/  LOP3.LUT R16, R13, 0xffff, RZ, 0xc0, !PT ;  /* 0x0000ffff0d107812 */ /* 0x000fc400078ec0ff */
[----:B------:R-:W-:Y:S02]  /*0c40*/  LOP3.LUT R17, R12, 0xffff, RZ, 0xc0, !PT ;  /* 0x0000ffff0c117812 */ /* 0x000fe400078ec0ff */
[----:B------:R-:W-:Y:S02]  /*0c50*/  LOP3.LUT R18, R28, 0xffff, RZ, 0xc0, !PT ;  /* 0x0000ffff1c127812 */ /* 0x000fe400078ec0ff */
[----:B------:R-:W-:Y:S02]  /*0c60*/  SHF.R.U32.HI R15, RZ, 0x2, R15 ;  /* 0x00000002ff0f7819 */ /* 0x000fe4000001160f */
[----:B------:R-:W-:Y:S02]  /*0c70*/  SHF.R.U32.HI R16, RZ, 0x2, R16 ;  /* 0x00000002ff107819 */ /* 0x000fe40000011610 */
[----:B------:R-:W-:Y:S02]  /*0c80*/  SHF.R.U32.HI R17, RZ, 0x2, R17 ;  /* 0x00000002ff117819 */ /* 0x000fe40000011611 */
[----:B------:R-:W-:-:S02]  /*0c90*/  SHF.R.U32.HI R18, RZ, 0x2, R18 ;  /* 0x00000002ff127819 */ /* 0x000fc40000011612 */
[----:B------:R-:W-:Y:S02]  /*0ca0*/  LOP3.LUT R15, R15, 0xffff, RZ, 0xc0, !PT ;  /* 0x0000ffff0f0f7812 */ /* 0x000fe400078ec0ff */
[----:B------:R-:W-:Y:S02]  /*0cb0*/  LOP3.LUT R16, R16, 0xffff, RZ, 0xc0, !PT ;  /* 0x0000ffff10107812 */ /* 0x000fe400078ec0ff */
[----:B------:R-:W-:Y:S01]  /*0cc0*/  LOP3.LUT R17, R17, 0xffff, RZ, 0xc0, !PT ;  /* 0x0000ffff11117812 */ /* 0x000fe200078ec0ff */
[----:B------:R-:W-:Y:S01]  /*0cd0*/  IMAD R15, R15, 0x4925, RZ ;  /* 0x000049250f0f7824 */ /* 0x000fe200078e02ff */
[----:B------:R-:W-:Y:S01]  /*0ce0*/  LOP3.LUT R18, R18, 0xffff, RZ, 0xc0, !PT ;  /* 0x0000ffff12127812 */ /* 0x000fe200078ec0ff */
[----:B------:R-:W-:Y:S02]  /*0cf0*/  IMAD R16, R16, 0x4925, RZ ;  /* 0x0000492510107824 */ /* 0x000fe400078e02ff */
[----:B------:R-:W-:Y:S01]  /*0d00*/  IMAD R17, R17, 0x4925, RZ ;  /* 0x0000492511117824 */ /* 0x000fe200078e02ff */
[----:B------:R-:W-:Y:S01]  /*0d10*/  SHF.R.U32.HI R27, RZ, 0x11, R15 ;  /* 0x00000011ff1b7819 */ /* 0x000fe2000001160f */
[----:B------:R-:W-:Y:S01]  /*0d20*/  IMAD R18, R18, 0x4925, RZ ;  /* 0x0000492512127824 */ /* 0x000fe200078e02ff */
[----:B------:R-:W-:-:S02]  /*0d30*/  SHF.R.U32.HI R19, RZ, 0x11, R16 ;  /* 0x00000011ff137819 */ /* 0x000fc40000011610 */
[----:B------:R-:W-:Y:S02]  /*0d40*/  SHF.R.U32.HI R15, RZ, 0x11, R17 ;  /* 0x00000011ff0f7819 */ /* 0x000fe40000011611 */
[----:B------:R-:W-:Y:S02]  /*0d50*/  SHF.R.U32.HI R17, RZ, 0x11, R18 ;  /* 0x00000011ff117819 */ /* 0x000fe40000011612 */
[C---:B------:R-:W-:Y:S01]  /*0d60*/  PRMT R16, R27.reuse, 0x9910, RZ ;  /* 0x000099101b107816 */ /* 0x040fe200000000ff */
[--C-:B------:R-:W-:Y:S01]  /*0d70*/  IMAD R27, R27, 0x70, R4.reuse ;  /* 0x000000701b1b7824 */ /* 0x100fe200078e0204 */
[C---:B------:R-:W-:Y:S01]  /*0d80*/  PRMT R18, R19.reuse, 0x9910, RZ ;  /* 0x0000991013127816 */ /* 0x040fe200000000ff */
[----:B------:R-:W-:Y:S01]  /*0d90*/  IMAD R19, R19, 0x70, R4 ;  /* 0x0000007013137824 */ /* 0x000fe200078e0204 */
[----:B------:R-:W-:Y:S01]  /*0da0*/  PRMT R31, R17, 0x9910, RZ ;  /* 0x00009910111f7816 */ /* 0x000fe200000000ff */
[----:B------:R-:W-:Y:S01]  /*0db0*/  IMAD R16, R16, 0x1c, RZ ;  /* 0x0000001c10107824 */ /* 0x000fe200078e02ff */
[----:B------:R-:W-:Y:S01]  /*0dc0*/  PRMT R30, R15, 0x9910, RZ ;  /* 0x000099100f1e7816 */ /* 0x000fe200000000ff */
[----:B------:R-:W-:-:S02]  /*0dd0*/  IMAD R18, R18, 0x1c, RZ ;  /* 0x0000001c12127824 */ /* 0x000fc400078e02ff */
[----:B------:R-:W-:Y:S02]  /*0de0*/  IMAD R31, R31, 0x1c, RZ ;  /* 0x0000001c1f1f7824 */ /* 0x000fe400078e02ff */
[----:B------:R-:W-:Y:S02]  /*0df0*/  IMAD R30, R30, 0x1c, RZ ;  /* 0x0000001c1e1e7824 */ /* 0x000fe400078e02ff */
[----:B------:R-:W-:Y:S02]  /*0e00*/  IMAD.MOV R16, RZ, RZ, -R16 ;  /* 0x000000ffff107224 */ /* 0x000fe400078e0a10 */
[----:B------:R-:W-:Y:S02]  /*0e10*/  IMAD.MOV R18, RZ, RZ, -R18 ;  /* 0x000000ffff127224 */ /* 0x000fe400078e0a12 */
[----:B------:R-:W-:Y:S01]  /*0e20*/  IMAD.MOV R35, RZ, RZ, -R31 ;  /* 0x000000ffff237224 */ /* 0x000fe200078e0a1f */
[----:B------:R-:W-:Y:S01]  /*0e30*/  PRMT R31, R16, 0x7710, RZ ;  /* 0x00007710101f7816 */ /* 0x000fe200000000ff */
[----:B------:R-:W-:Y:S01]  /*0e40*/  IMAD.MOV R30, RZ, RZ, -R30 ;  /* 0x000000ffff1e7224 */ /* 0x000fe200078e0a1e */
[----:B------:R-:W-:Y:S01]  /*0e50*/  PRMT R16, R18, 0x7710, RZ ;  /* 0x0000771012107816 */ /* 0x000fe200000000ff */
[----:B------:R-:W-:Y:S01]  /*0e60*/  IMAD R15, R15, 0x70, R4 ;  /* 0x000000700f0f7824 */ /* 0x000fe200078e0204 */
[----:B------:R-:W-:Y:S01]  /*0e70*/  PRMT R35, R35, 0x7710, RZ ;  /* 0x0000771023237816 */ /* 0x000fe200000000ff */
[----:B------:R-:W-:Y:S01]  /*0e80*/  IMAD.IADD R14, R14, 0x1, R31 ;  /* 0x000000010e0e7824 */ /* 0x000fe200078e021f */
[----:B------:R-:W-:Y:S01]  /*0e90*/  PRMT R33, R30, 0x7710, RZ ;  /* 0x000077101e217816 */ /* 0x000fe200000000ff */
[----:B------:R-:W-:-:S02]  /*0ea0*/  IMAD.IADD R13, R13, 0x1, R16 ;  /* 0x000000010d0d7824 */ /* 0x000fc400078e0210 */
[----:B------:R-:W-:Y:S01]  /*0eb0*/  IMAD.IADD R28, R28, 0x1, R35 ;  /* 0x000000011c1c7824 */ /* 0x000fe200078e0223 */
[----:B------:R-:W-:Y:S01]  /*0ec0*/  IADD3 R12, PT, PT, R12, R33, RZ ;  /* 0x000000210c0c7210 */ /* 0x000fe20007ffe0ff */
[----:B------:R-:W-:Y:S01]  /*0ed0*/  IMAD R17, R17, 0x70, R4 ;  /* 0x0000007011117824 */ /* 0x000fe200078e0204 */
[----:B------:R-:W-:Y:S02]  /*0ee0*/  LOP3.LUT R14, R14, 0xffff, RZ, 0xc0, !PT ;  /* 0x0000ffff0e0e7812 */ /* 0x000fe400078ec0ff */
[----:B------:R-:W-:Y:S02]  /*0ef0*/  LOP3.LUT R16, R13, 0xffff, RZ, 0xc0, !PT ;  /* 0x0000ffff0d107812 */ /* 0x000fe400078ec0ff */
[----:B------:R-:W-:Y:S01]  /*0f00*/  LOP3.LUT R18, R12, 0xffff, RZ, 0xc0, !PT ;  /* 0x0000ffff0c127812 */ /* 0x000fe200078ec0ff */
[----:B------:R-:W-:Y:S01]  /*0f10*/  IMAD R27, R14, 0x4, R27 ;  /* 0x000000040e1b7824 */ /* 0x000fe200078e021b */
[----:B------:R-:W-:Y:S01]  /*0f20*/  LOP3.LUT R28, R28, 0xffff, RZ, 0xc0, !PT ;  /* 0x0000ffff1c1c7812 */ /* 0x000fe200078ec0ff */
[----:B------:R-:W-:-:S02]  /*0f30*/  IMAD R12, R16, 0x4, R19 ;  /* 0x00000004100c7824 */ /* 0x000fc400078e0213 */
[----:B------:R-:W-:Y:S02]  /*0f40*/  IMAD R15, R18, 0x4, R15 ;  /* 0x00000004120f7824 */ /* 0x000fe400078e020f */
[----:B------:R-:W-:Y:S01]  /*0f50*/  IMAD R14, R28, 0x4, R17 ;  /* 0x000000041c0e7824 */ /* 0x000fe200078e0211 */
[----:B--2---:R1:W-:Y:S04]  /*0f60*/  STS [R27], R8 ;  /* 0x000000081b007388 */ /* 0x0043e80000000800 */
[----:B------:R1:W-:Y:S04]  /*0f70*/  STS [R12], R9 ;  /* 0x000000090c007388 */ /* 0x0003e80000000800 */
[----:B------:R1:W-:Y:S04]  /*0f80*/  STS [R15], R10 ;  /* 0x0000000a0f007388 */ /* 0x0003e80000000800 */
[----:B------:R1:W-:Y:S02]  /*0f90*/  STS [R14], R11 ;  /* 0x0000000b0e007388 */ /* 0x0003e40000000800 */
.L_x_74:
[----:B------:R-:W-:Y:S05]  /*0fa0*/  BSYNC.RECONVERGENT B0 ;  /* 0x0000000000007941 */ /* 0x000fea0003800200 */
.L_x_73:
[----:B------:R-:W-:Y:S04]  /*0fb0*/  BSSY.RECONVERGENT B0, `(.L_x_75) ;  /* 0x0000086000007945 */ /* 0x000fe80003800200 */
[----:B------:R-:W-:Y:S05]  /*0fc0*/  @P3 BRA `(.L_x_76) ;  /* 0x0000000800103947 */ /* 0x000fea0003800000 */
[----:B------:R-:W0:Y:S02]  /*0fd0*/  LDCU.64 UR4, c[0x0][0x390] ;  /* 0x00007200ff0477ac */ /* 0x000e240008000a00 */
[----:B01----:R-:W-:-:S04]  /*0fe0*/  LEA R8, P1, R20, UR4, 0x2 ;  /* 0x0000000414087c11 */ /* 0x003fc8000f8210ff */
[----:B------:R-:W-:-:S06]  /*0ff0*/  LEA.HI.X R9, R20, UR5, RZ, 0x2, P1 ;  /* 0x0000000514097c11 */ /* 0x000fcc00088f14ff */
[----:B------:R-:W2:Y:S01]  /*1000*/  LDG.E.128 R8, desc[UR10][R8.64] ;  /* 0x0000000a08087981 */ /* 0x000ea2000c1e1d00 */
[----:B------:R-:W-:Y:S01]  /*1010*/  LOP3.LUT R13, R3, 0xffff, RZ, 0xc0, !PT ;  /* 0x0000ffff030d7812 */ /* 0x000fe200078ec0ff */
[----:B------:R-:W-:Y:S01]  /*1020*/  IMAD R12, R23, 0x47af, RZ ;  /* 0x000047af170c7824 */ /* 0x000fe200078e02ff */
[----:B------:R-:W-:Y:S01]  /*1030*/  LOP3.LUT R14, R2, 0xffff, RZ, 0xc0, !PT ;  /* 0x0000ffff020e7812 */ /* 0x000fe200078ec0ff */
[----:B------:R-:W-:Y:S01]  /*1040*/  VIADD R5, R5, 0xc40 ;  /* 0x00000c4005057836 */ /* 0x000fe20000000000 */
[----:B------:R-:W-:Y:S01]  /*1050*/  LOP3.LUT R16, R0, 0xffff, RZ, 0xc0, !PT ;  /* 0x0000ffff00107812 */ /* 0x000fe200078ec0ff */
[----:B------:R-:W-:Y:S01]  /*1060*/  IMAD R13, R13, 0x47af, RZ ;  /* 0x000047af0d0d7824 */ /* 0x000fe200078e02ff */
[----:B------:R-:W-:Y:S01]  /*1070*/  SHF.R.U32.HI R12, RZ, 0x10, R12 ;  /* 0x00000010ff0c7819 */ /* 0x000fe2000001160c */
[----:B------:R-:W-:Y:S01]  /*1080*/  IMAD R15, R14, 0x47af, RZ ;  /* 0x000047af0e0f7824 */ /* 0x000fe200078e02ff */
[----:B------:R-:W-:Y:S01]  /*1090*/  LEA R22, R22, R5, 0x18 ;  /* 0x0000000516167211 */ /* 0x000fe200078ec0ff */
[----:B------:R-:W-:Y:S01]  /*10a0*/  IMAD R16, R16, 0x47af, RZ ;  /* 0x000047af10107824 */ /* 0x000fe200078e02ff */
[----:B------:R-:W-:-:S02]  /*10b0*/  IADD3 R18, PT, PT, RZ, -R12, RZ ;  /* 0x8000000cff127210 */ /* 0x000fc40007ffe0ff */
[----:B------:R-:W-:Y:S02]  /*10c0*/  SHF.R.U32.HI R14, RZ, 0x10, R13 ;  /* 0x00000010ff0e7819 */ /* 0x000fe4000001160d */
[----:B------:R-:W-:Y:S02]  /*10d0*/  SHF.R.U32.HI R15, RZ, 0x10, R15 ;  /* 0x00000010ff0f7819 */ /* 0x000fe4000001160f */
[----:B------:R-:W-:Y:S01]  /*10e0*/  SHF.R.U32.HI R17, RZ, 0x10, R16 ;  /* 0x00000010ff117819 */ /* 0x000fe20000011610 */
[----:B------:R-:W-:Y:S01]  /*10f0*/  IMAD.MOV R16, RZ, RZ, -R14 ;  /* 0x000000ffff107224 */ /* 0x000fe200078e0a0e */
[----:B------:R-:W-:Y:S01]  /*1100*/  PRMT R13, R18, 0x7710, RZ ;  /* 0x00007710120d7816 */ /* 0x000fe200000000ff */
[----:B------:R-:W-:Y:S02]  /*1110*/  IMAD.MOV R23, RZ, RZ, -R15 ;  /* 0x000000ffff177224 */ /* 0x000fe400078e0a0f */
[----:B------:R-:W-:Y:S01]  /*1120*/  IMAD.MOV R27, RZ, RZ, -R17 ;  /* 0x000000ffff1b7224 */ /* 0x000fe200078e0a11 */
[----:B------:R-:W-:Y:S01]  /*1130*/  PRMT R16, R16, 0x7710, RZ ;  /* 0x0000771010107816 */ /* 0x000fe200000000ff */
[----:B------:R-:W-:Y:S01]  /*1140*/  IMAD.IADD R13, R20, 0x1, R13 ;  /* 0x00000001140d7824 */ /* 0x000fe200078e020d */
[----:B------:R-:W-:-:S02]  /*1150*/  PRMT R23, R23, 0x7710, RZ ;  /* 0x0000771017177816 */ /* 0x000fc400000000ff */
[----:B------:R-:W-:Y:S02]  /*1160*/  PRMT R27, R27, 0x7710, RZ ;  /* 0x000077101b1b7816 */ /* 0x000fe400000000ff */
[----:B------:R-:W-:Y:S01]  /*1170*/  LOP3.LUT R19, R13, 0xffff, RZ, 0xc0, !PT ;  /* 0x0000ffff0d137812 */ /* 0x000fe200078ec0ff */
[----:B------:R-:W-:Y:S01]  /*1180*/  IMAD.IADD R13, R3, 0x1, R16 ;  /* 0x00000001030d7824 */ /* 0x000fe200078e0210 */
[----:B------:R-:W-:Y:S01]  /*1190*/  IADD3 R16, PT, PT, R2, R23, RZ ;  /* 0x0000001702107210 */ /* 0x000fe20007ffe0ff */
[----:B------:R-:W-:Y:S01]  /*11a0*/  IMAD.IADD R18, R0, 0x1, R27 ;  /* 0x0000000100127824 */ /* 0x000fe200078e021b */
[----:B------:R-:W-:Y:S02]  /*11b0*/  LEA.HI R12, R19, R12, RZ, 0x1f ;  /* 0x0000000c130c7211 */ /* 0x000fe400078ff8ff */
[----:B------:R-:W-:Y:S02]  /*11c0*/  LOP3.LUT R19, R13, 0xffff, RZ, 0xc0, !PT ;  /* 0x0000ffff0d137812 */ /* 0x000fe400078ec0ff */
[----:B------:R-:W-:-:S02]  /*11d0*/  LOP3.LUT R16, R16, 0xffff, RZ, 0xc0, !PT ;  /* 0x0000ffff10107812 */ /* 0x000fc400078ec0ff */
[----:B------:R-:W-:Y:S02]  /*11e0*/  LOP3.LUT R18, R18, 0xffff, RZ, 0xc0, !PT ;  /* 0x0000ffff12127812 */ /* 0x000fe400078ec0ff */
[----:B------:R-:W-:Y:S02]  /*11f0*/  LOP3.LUT R13, R12, 0xffff, RZ, 0xc0, !PT ;  /* 0x0000ffff0c0d7812 */ /* 0x000fe400078ec0ff */
[----:B------:R-:W-:Y:S02]  /*1200*/  LEA.HI R12, R19, R14, RZ, 0x1f ;  /* 0x0000000e130c7211 */ /* 0x000fe400078ff8ff */
[----:B------:R-:W-:Y:S02]  /*1210*/  LEA.HI R15, R16, R15, RZ, 0x1f ;  /* 0x0000000f100f7211 */ /* 0x000fe400078ff8ff */
[----:B------:R-:W-:Y:S02]  /*1220*/  LEA.HI R17, R18, R17, RZ, 0x1f ;  /* 0x0000001112117211 */ /* 0x000fe400078ff8ff */
[----:B------:R-:W-:-:S02]  /*1230*/  SHF.R.U32.HI R14, RZ, 0x4, R13 ;  /* 0x00000004ff0e7819 */ /* 0x000fc4000001160d */
[----:B------:R-:W-:Y:S02]  /*1240*/  LOP3.LUT R12, R12, 0xffff, RZ, 0xc0, !PT ;  /* 0x0000ffff0c0c7812 */ /* 0x000fe400078ec0ff */
[----:B------:R-:W-:Y:S02]  /*1250*/  LOP3.LUT R13, R15, 0xffff, RZ, 0xc0, !PT ;  /* 0x0000ffff0f0d7812 */ /* 0x000fe400078ec0ff */
[----:B------:R-:W-:Y:S02]  /*1260*/  LOP3.LUT R17, R17, 0xffff, RZ, 0xc0, !PT ;  /* 0x0000ffff11117812 */ /* 0x000fe400078ec0ff */
[----:B------:R-:W-:Y:S02]  /*1270*/  PRMT R16, R14, 0x9910, RZ ;  /* 0x000099100e107816 */ /* 0x000fe400000000ff */
[----:B------:R-:W-:Y:S02]  /*1280*/  SHF.R.U32.HI R15, RZ, 0x4, R12 ;  /* 0x00000004ff0f7819 */ /* 0x000fe4000001160c */
[----:B------:R-:W-:Y:S01]  /*1290*/  SHF.R.U32.HI R13, RZ, 0x4, R13 ;  /* 0x00000004ff0d7819 */ /* 0x000fe2000001160d */
[----:B------:R-:W-:Y:S01]  /*12a0*/  IMAD R16, R16, 0x19, RZ ;  /* 0x0000001910107824 */ /* 0x000fe200078e02ff */
[----:B------:R-:W-:-:S02]  /*12b0*/  SHF.R.U32.HI R12, RZ, 0x4, R17 ;  /* 0x00000004ff0c7819 */ /* 0x000fc40000011611 */
[----:B------:R-:W-:Y:S01]  /*12c0*/  PRMT R17, R15, 0x9910, RZ ;  /* 0x000099100f117816 */ /* 0x000fe200000000ff */
[----:B------:R-:W-:Y:S01]  /*12d0*/  IMAD.MOV R23, RZ, RZ, -R16 ;  /* 0x000000ffff177224 */ /* 0x000fe200078e0a10 */
[----:B------:R-:W-:Y:S02]  /*12e0*/  PRMT R18, R13, 0x9910, RZ ;  /* 0x000099100d127816 */ /* 0x000fe400000000ff */
[----:B------:R-:W-:Y:S01]  /*12f0*/  PRMT R19, R12, 0x9910, RZ ;  /* 0x000099100c137816 */ /* 0x000fe200000000ff */
[----:B------:R-:W-:Y:S01]  /*1300*/  IMAD R17, R17, 0x19, RZ ;  /* 0x0000001911117824 */ /* 0x000fe200078e02ff */
[----:B------:R-:W-:Y:S01]  /*1310*/  PRMT R5, R23, 0x7710, RZ ;  /* 0x0000771017057816 */ /* 0x000fe200000000ff */
[----:B------:R-:W-:Y:S01]  /*1320*/  IMAD R16, R18, 0x19, RZ ;  /* 0x0000001912107824 */ /* 0x000fe200078e02ff */
[----:B------:R-:W-:Y:S01]  /*1330*/  LOP3.LUT R23, R12, 0xffff, RZ, 0xc0, !PT ;  /* 0x0000ffff0c177812 */ /* 0x000fe200078ec0ff */
[----:B------:R-:W-:Y:S02]  /*1340*/  IMAD R18, R19, 0x19, RZ ;  /* 0x0000001913127824 */ /* 0x000fe400078e02ff */
[----:B------:R-:W-:-:S02]  /*1350*/  IMAD.MOV R17, RZ, RZ, -R17 ;  /* 0x000000ffff117224 */ /* 0x000fc400078e0a11 */
[----:B------:R-:W-:Y:S01]  /*1360*/  IMAD.MOV R19, RZ, RZ, -R16 ;  /* 0x000000ffff137224 */ /* 0x000fe200078e0a10 */
[----:B------:R-:W-:Y:S01]  /*1370*/  IADD3 R18, PT, PT, RZ, -R18, RZ ;  /* 0x80000012ff127210 */ /* 0x000fe20007ffe0ff */
[----:B------:R-:W-:Y:S01]  /*1380*/  IMAD.IADD R20, R20, 0x1, R5 ;  /* 0x0000000114147824 */ /* 0x000fe200078e0205 */
[----:B------:R-:W-:Y:S02]  /*1390*/  PRMT R16, R17, 0x7710, RZ ;  /* 0x0000771011107816 */ /* 0x000fe400000000ff */
[----:B------:R-:W-:Y:S02]  /*13a0*/  PRMT R17, R19, 0x7710, RZ ;  /* 0x0000771013117816 */ /* 0x000fe400000000ff */
[----:B------:R-:W-:Y:S01]  /*13b0*/  PRMT R19, R18, 0x7710, RZ ;  /* 0x0000771012137816 */ /* 0x000fe200000000ff */
[----:B------:R-:W-:Y:S01]  /*13c0*/  IMAD.IADD R3, R3, 0x1, R16 ;  /* 0x0000000103037824 */ /* 0x000fe200078e0210 */
[----:B------:R-:W-:Y:S01]  /*13d0*/  LOP3.LUT R5, R14, 0xffff, RZ, 0xc0, !PT ;  /* 0x0000ffff0e057812 */ /* 0x000fe200078ec0ff */
[----:B------:R-:W-:Y:S01]  /*13e0*/  IMAD.IADD R2, R2, 0x1, R17 ;  /* 0x0000000102027824 */ /* 0x000fe200078e0211 */
[----:B------:R-:W-:Y:S01]  /*13f0*/  PRMT R14, R20, 0x9910, RZ ;  /* 0x00009910140e7816 */ /* 0x000fe200000000ff */
[----:B------:R-:W-:Y:S01]  /*1400*/  IMAD.IADD R0, R0, 0x1, R19 ;  /* 0x0000000100007824 */ /* 0x000fe200078e0213 */
[----:B------:R-:W-:Y:S01]  /*1410*/  LOP3.LUT R17, R15, 0xffff, RZ, 0xc0, !PT ;  /* 0x0000ffff0f117812 */ /* 0x000fe200078ec0ff */
[----:B------:R-:W-:Y:S01]  /*1420*/  IMAD R5, R5, 0x64, R22 ;  /* 0x0000006405057824 */ /* 0x000fe200078e0216 */
[----:B------:R-:W-:-:S02]  /*1430*/  PRMT R15, R3, 0x9910, RZ ;  /* 0x00009910030f7816 */ /* 0x000fc400000000ff */
[----:B------:R-:W-:Y:S02]  /*1440*/  PRMT R16, R2, 0x9910, RZ ;  /* 0x0000991002107816 */ /* 0x000fe400000000ff */
[----:B------:R-:W-:Y:S01]  /*1450*/  LOP3.LUT R19, R13, 0xffff, RZ, 0xc0, !PT ;  /* 0x0000ffff0d137812 */ /* 0x000fe200078ec0ff */
[----:B------:R-:W-:Y:S01]  /*1460*/  IMAD.MOV.U32 R13, RZ, RZ, R14 ;  /* 0x000000ffff0d7224 */ /* 0x000fe200078e000e */
[----:B------:R-:W-:Y:S01]  /*1470*/  MOV R14, R15 ;  /* 0x0000000f000e7202 */ /* 0x000fe20000000f00 */
[----:B------:R-:W-:Y:S01]  /*1480*/  IMAD.MOV.U32 R15, RZ, RZ, R16 ;  /* 0x000000ffff0f7224 */ /* 0x000fe200078e0010 */
[----:B------:R-:W-:Y:S01]  /*1490*/  PRMT R27, R0, 0x9910, RZ ;  /* 0x00009910001b7816 */ /* 0x000fe200000000ff */
[----:B------:R-:W-:Y:S02]  /*14a0*/  IMAD R12, R13, 0x34, RZ ;  /* 0x000000340d0c7824 */ /* 0x000fe400078e02ff */
[----:B------:R-:W-:Y:S02]  /*14b0*/  IMAD R14, R14, 0x34, RZ ;  /* 0x000000340e0e7824 */ /* 0x000fe400078e02ff */
[----:B------:R-:W-:Y:S01]  /*14c0*/  IMAD R15, R15, 0x34, RZ ;  /* 0x000000340f0f7824 */ /* 0x000fe200078e02ff */
[----:B------:R-:W-:Y:S01]  /*14d0*/  LOP3.LUT R12, R12, 0xffff, RZ, 0xc0, !PT ;  /* 0x0000ffff0c0c7812 */ /* 0x000fe200078ec0ff */
[--C-:B------:R-:W-:Y:S01]  /*14e0*/  IMAD R13, R17, 0x64, R22.reuse ;  /* 0x00000064110d7824 */ /* 0x100fe200078e0216 */
[----:B------:R-:W-:Y:S01]  /*14f0*/  LOP3.LUT R17, R14, 0xffff, RZ, 0xc0, !PT ;  /* 0x0000ffff0e117812 */ /* 0x000fe200078ec0ff */
[--C-:B------:R-:W-:Y:S01]  /*1500*/  IMAD R16, R19, 0x64, R22.reuse ;  /* 0x0000006413107824 */ /* 0x100fe200078e0216 */
[----:B------:R-:W-:Y:S01]  /*1510*/  LOP3.LUT R18, R15, 0xffff, RZ, 0xc0, !PT ;  /* 0x0000ffff0f127812 */ /* 0x000fe200078ec0ff */
[----:B------:R-:W-:Y:S01]  /*1520*/  IMAD R22, R23, 0x64, R22 ;  /* 0x0000006417167824 */ /* 0x000fe200078e0216 */
[----:B------:R-:W-:-:S02]  /*1530*/  SHF.R.U32.HI R15, RZ, 0x8, R17 ;  /* 0x00000008ff0f7819 */ /* 0x000fc40000011611 */
[----:B------:R-:W-:Y:S01]  /*1540*/  SHF.R.U32.HI R14, RZ, 0x8, R12 ;  /* 0x00000008ff0e7819 */ /* 0x000fe2000001160c */
[----:B------:R-:W-:Y:S01]  /*1550*/  IMAD R12, R27, 0x34, RZ ;  /* 0x000000341b0c7824 */ /* 0x000fe200078e02ff */
[----:B------:R-:W-:Y:S02]  /*1560*/  SHF.R.U32.HI R17, RZ, 0x8, R18 ;  /* 0x00000008ff117819 */ /* 0x000fe40000011612 */
[----:B------:R-:W-:Y:S02]  /*1570*/  LOP3.LUT R28, R15, 0xffff, RZ, 0xc0, !PT ;  /* 0x0000ffff0f1c7812 */ /* 0x000fe400078ec0ff */
[----:B------:R-:W-:Y:S02]  /*1580*/  LOP3.LUT R19, R17, 0xffff, RZ, 0xc0, !PT ;  /* 0x0000ffff11137812 */ /* 0x000fe400078ec0ff */
[----:B------:R-:W-:Y:S01]  /*1590*/  LOP3.LUT R23, R12, 0xffff, RZ, 0xc0, !PT ;  /* 0x0000ffff0c177812 */ /* 0x000fe200078ec0ff */
[----:B------:R-:W-:Y:S01]  /*15a0*/  IMAD R12, R28, 0x14, R13 ;  /* 0x000000141c0c7824 */ /* 0x000fe200078e020d */
[----:B------:R-:W-:Y:S01]  /*15b0*/  LOP3.LUT R18, R14, 0xffff, RZ, 0xc0, !PT ;  /* 0x0000ffff0e127812 */ /* 0x000fe200078ec0ff */
[----:B------:R-:W-:Y:S01]  /*15c0*/  IMAD R13, R19, 0x14, R16 ;  /* 0x00000014130d7824 */ /* 0x000fe200078e0210 */
[----:B------:R-:W-:-:S02]  /*15d0*/  SHF.R.U32.HI R16, RZ, 0x8, R23 ;  /* 0x00000008ff107819 */ /* 0x000fc40000011617 */
[----:B------:R-:W-:Y:S01]  /*15e0*/  PRMT R14, R14, 0x9910, RZ ;  /* 0x000099100e0e7816 */ /* 0x000fe200000000ff */
[----:B------:R-:W-:Y:S01]  /*15f0*/  IMAD R5, R18, 0x14, R5 ;  /* 0x0000001412057824 */ /* 0x000fe200078e0205 */
[----:B------:R-:W-:Y:S02]  /*1600*/  PRMT R15, R15, 0x9910, RZ ;  /* 0x000099100f0f7816 */ /* 0x000fe400000000ff */
[----:B------:R-:W-:Y:S01]  /*1610*/  PRMT R17, R17, 0x9910, RZ ;  /* 0x0000991011117816 */ /* 0x000fe200000000ff */
[----:B------:R-:W-:Y:S01]  /*1620*/  IMAD R14, R14, 0x5, RZ ;  /* 0x000000050e0e7824 */ /* 0x000fe200078e02ff */
[C---:B------:R-:W-:Y:S01]  /*1630*/  PRMT R18, R16.reuse, 0x9910, RZ ;  /* 0x0000991010127816 */ /* 0x040fe200000000ff */
[----:B------:R-:W-:Y:S01]  /*1640*/  IMAD R15, R15, 0x5, RZ ;  /* 0x000000050f0f7824 */ /* 0x000fe200078e02ff */
[----:B------:R-:W-:Y:S01]  /*1650*/  LOP3.LUT R19, R16, 0xffff, RZ, 0xc0, !PT ;  /* 0x0000ffff10137812 */ /* 0x000fe200078ec0ff */
[----:B------:R-:W-:Y:S02]  /*1660*/  IMAD R16, R17, 0x5, RZ ;  /* 0x0000000511107824 */ /* 0x000fe400078e02ff */
[----:B------:R-:W-:-:S02]  /*1670*/  IMAD R17, R18, 0x5, RZ ;  /* 0x0000000512117824 */ /* 0x000fc400078e02ff */
[----:B------:R-:W-:Y:S02]  /*1680*/  IMAD.MOV R14, RZ, RZ, -R14 ;  /* 0x000000ffff0e7224 */ /* 0x000fe400078e0a0e */
[----:B------:R-:W-:Y:S02]  /*1690*/  IMAD.MOV R18, RZ, RZ, -R15 ;  /* 0x000000ffff127224 */ /* 0x000fe400078e0a0f */
[----:B------:R-:W-:Y:S01]  /*16a0*/  IMAD R22, R19, 0x14, R22 ;  /* 0x0000001413167824 */ /* 0x000fe200078e0216 */
[----:B------:R-:W-:Y:S01]  /*16b0*/  PRMT R15, R14, 0x7710, RZ ;  /* 0x000077100e0f7816 */ /* 0x000fe200000000ff */
[----:B------:R-:W-:Y:S01]  /*16c0*/  IMAD.MOV R16, RZ, RZ, -R16 ;  /* 0x000000ffff107224 */ /* 0x000fe200078e0a10 */
[----:B------:R-:W-:Y:S01]  /*16d0*/  PRMT R14, R18, 0x7710, RZ ;  /* 0x00007710120e7816 */ /* 0x000fe200000000ff */
[----:B------:R-:W-:Y:S01]  /*16e0*/  IMAD.MOV R19, RZ, RZ, -R17 ;  /* 0x000000ffff137224 */ /* 0x000fe200078e0a11 */
[----:B------:R-:W-:Y:S02]  /*16f0*/  IADD3 R20, PT, PT, R20, R15, RZ ;  /* 0x0000000f14147210 */ /* 0x000fe40007ffe0ff */
[----:B------:R-:W-:Y:S01]  /*1700*/  PRMT R17, R16, 0x7710, RZ ;  /* 0x0000771010117816 */ /* 0x000fe200000000ff */
[----:B------:R-:W-:Y:S01]  /*1710*/  IMAD.IADD R3, R3, 0x1, R14 ;  /* 0x0000000103037824 */ /* 0x000fe200078e020e */
[----:B------:R-:W-:-:S02]  /*1720*/  PRMT R19, R19, 0x7710, RZ ;  /* 0x0000771013137816 */ /* 0x000fc400000000ff */
[----:B------:R-:W-:Y:S01]  /*1730*/  LOP3.LUT R20, R20, 0xff, RZ, 0xc0, !PT ;  /* 0x000000ff14147812 */ /* 0x000fe200078ec0ff */
[----:B------:R-:W-:Y:S01]  /*1740*/  IMAD.IADD R2, R2, 0x1, R17 ;  /* 0x0000000102027824 */ /* 0x000fe200078e0211 */
[----:B------:R-:W-:Y:S01]  /*1750*/  LOP3.LUT R3, R3, 0xff, RZ, 0xc0, !PT ;  /* 0x000000ff03037812 */ /* 0x000fe200078ec0ff */
[----:B------:R-:W-:Y:S02]  /*1760*/  IMAD.IADD R0, R0, 0x1, R19 ;  /* 0x0000000100007824 */ /* 0x000fe400078e0213 */
[----:B------:R-:W-:Y:S01]  /*1770*/  IMAD R5, R20, 0x4, R5 ;  /* 0x0000000414057824 */ /* 0x000fe200078e0205 */
[----:B------:R-:W-:Y:S01]  /*1780*/  LOP3.LUT R2, R2, 0xff, RZ, 0xc0, !PT ;  /* 0x000000ff02027812 */ /* 0x000fe200078ec0ff */
[----:B------:R-:W-:Y:S01]  /*1790*/  IMAD R12, R3, 0x4, R12 ;  /* 0x00000004030c7824 */ /* 0x000fe200078e020c */
[----:B------:R-:W-:Y:S02]  /*17a0*/  LOP3.LUT R15, R0, 0xff, RZ, 0xc0, !PT ;  /* 0x000000ff000f7812 */ /* 0x000fe400078ec0ff */
[----:B------:R-:W-:-:S03]  /*17b0*/  LEA R13, R2, R13, 0x2 ;  /* 0x0000000d020d7211 */ /* 0x000fc600078e10ff */
[----:B------:R-:W-:Y:S01]  /*17c0*/  IMAD R22, R15, 0x4, R22 ;  /* 0x000000040f167824 */ /* 0x000fe200078e0216 */
[----:B--2---:R2:W-:Y:S04]  /*17d0*/  STS [R5], R8 ;  /* 0x0000000805007388 */ /* 0x0045e80000000800 */
[----:B------:R2:W-:Y:S04]  /*17e0*/  STS [R12], R9 ;  /* 0x000000090c007388 */ /* 0x0005e80000000800 */
[----:B------:R2:W-:Y:S04]  /*17f0*/  STS [R13], R10 ;  /* 0x0000000a0d007388 */ /* 0x0005e80000000800 */
[----:B------:R2:W-:Y:S02]  /*1800*/  STS [R22], R11 ;  /* 0x0000000b16007388 */ /* 0x0005e40000000800 */
.L_x_76:
[----:B------:R-:W-:Y:S05]  /*1810*/  BSYNC.RECONVERGENT B0 ;  /* 0x0000000000007941 */ /* 0x000fea0003800200 */
.L_x_75:
[----:B-----5:R3:W-:Y:S01]  /*1820*/  @!P2 STS.64 [R4+0xe90], R24 ;  /* 0x000e90180400a388 */ /* 0x0207e20000000a00 */
[----:B------:R-:W-:-:S03]  /*1830*/  UMOV UR4, URZ ;  /* 0x000000ff00047c82 */ /* 0x000fc60008000000 */
[----:B------:R3:W-:Y:S01]  /*1840*/  @!P0 STS [R29], R26 ;  /* 0x0000001a1d008388 */ /* 0x0007e20000000800 */
[----:B------:R-:W-:Y:S06]  /*1850*/  BAR.SYNC.DEFER_BLOCKING 0x0 ;  /* 0x0000000000007b1d */ /* 0x000fec0000010000 */
.L_x_79:
[----:B-1----:R-:W-:Y:S01]  /*1860*/  IMAD R3, R7, 0x30, R21 ;  /* 0x0000003007037824 */ /* 0x002fe200078e0215 */
[----:B------:R-:W-:Y:S01]  /*1870*/  UMOV UR5, URZ ;  /* 0x000000ff00057c82 */ /* 0x000fe20008000000 */
[----:B------:R-:W-:Y:S02]  /*1880*/  IMAD.MOV.U32 R0, RZ, RZ, 0x3 ;  /* 0x00000003ff007424 */ /* 0x000fe400078e00ff */
[----:B------:R-:W-:Y:S02]  /*1890*/  IMAD.U32 R2, RZ, RZ, UR4 ;  /* 0x00000004ff027e24 */ /* 0x000fe4000f8e00ff */
[----:B------:R-:W-:Y:S02]  /*18a0*/  IMAD R3, R3, 0x18, R6 ;  /* 0x0000001803037824 */ /* 0x000fe400078e0206 */
[----:B--2---:R-:W-:Y:S01]  /*18b0*/  IMAD R5, R21, R0, UR4 ;  /* 0x0000000415057e24 */ /* 0x004fe2000f8e0200 */
[----:B------:R-:W-:Y:S01]  /*18c0*/  UIADD3 UR4, UPT, UPT, UR4, 0x1, URZ ;  /* 0x0000000104047890 */ /* 0x000fe2000fffe0ff */
[----:B------:R-:W-:-:S02]  /*18d0*/  IMAD R3, R2, 0x8, R3 ;  /* 0x0000000802037824 */ /* 0x000fc400078e0203 */
[----:B------:R-:W-:Y:S01]  /*18e0*/  IMAD R5, R5, 0x70, R4 ;  /* 0x0000007005057824 */ /* 0x000fe200078e0204 */
[----:B------:R-:W-:Y:S01]  /*18f0*/  UISETP.NE.AND UP0, UPT, UR4, 0x3, UPT ;  /* 0x000000030400788c */ /* 0x000fe2000bf05270 */
[----:B01----:R-:W-:-:S10]  /*1900*/  IMAD R8, R3, 0x3, RZ ;  /* 0x0000000303087824 */ /* 0x003fd400078e02ff */
.L_x_78:
[----:B-1----:R-:W-:Y:S01]  /*1910*/  IMAD.MOV.U32 R3, RZ, RZ, 0x3 ;  /* 0x00000003ff037424 */ /* 0x002fe200078e00ff */
[----:B------:R-:W0:Y:S01]  /*1920*/  S2UR UR8, SR_CgaCtaId ;  /* 0x00000000000879c3 */ /* 0x000e220000008800 */
[----:B------:R-:W-:Y:S01]  /*1930*/  UMOV UR6, 0x400 ;  /* 0x0000040000067882 */ /* 0x000fe20000000000 */
[----:B------:R-:W-:Y:S01]  /*1940*/  VIADD R35, R8, UR5 ;  /* 0x0000000508237c36 */ /* 0x000fe20008000000 */
[----:B------:R-:W-:Y:S01]  /*1950*/  UIADD3 UR7, UPT, UPT, UR6, 0xe98, URZ ;  /* 0x00000e9806077890 */ /* 0x000fe2000fffe0ff */
[----:B------:R-:W-:Y:S01]  /*1960*/  IMAD R0, R6, R3, UR5 ;  /* 0x0000000506007e24 */ /* 0x000fe2000f8e0203 */
[----:B------:R-:W-:Y:S01]  /*1970*/  UIADD3 UR9, UPT, UPT, UR6, 0xc40, URZ ;  /* 0x00000c4006097890 */ /* 0x000fe2000fffe0ff */
[----:B------:R-:W-:Y:S01]  /*1980*/  IMAD.MOV.U32 R34, RZ, RZ, 0x30 ;  /* 0x00000030ff227424 */ /* 0x000fe200078e00ff */
[----:B------:R-:W-:Y:S02]  /*1990*/  UIADD3 UR5, UPT, UPT, UR5, 0x1, URZ ;  /* 0x0000000105057890 */ /* 0x000fe4000fffe0ff */
[----:B------:R-:W-:-:S02]  /*19a0*/  LEA R2, R0, R5, 0x2 ;  /* 0x0000000500027211 */ /* 0x000fc400078e10ff */
[----:B------:R-:W-:-:S03]  /*19b0*/  UISETP.NE.AND UP1, UPT, UR5, 0x3, UPT ;  /* 0x000000030500788c */ /* 0x000fc6000bf25270 */
[----:B------:R1:W2:Y:S04]  /*19c0*/  LDS R0, [R2] ;  /* 0x0000000002007984 */ /* 0x0002a80000000800 */
[----:B------:R1:W4:Y:S04]  /*19d0*/  LDS R9, [R2+0x1c0] ;  /* 0x0001c00002097984 */ /* 0x0003280000000800 */
[----:B------:R1:W1:Y:S01]  /*19e0*/  LDS R10, [R2+0x4] ;  /* 0x00000400020a7984 */ /* 0x0002620000000800 */
[----:B0-----:R-:W-:-:S03]  /*19f0*/  ULEA UR6, UR8, UR7, 0x18 ;  /* 0x0000000708067291 */ /* 0x001fc6000f8ec0ff */
[----:B------:R0:W0:Y:S01]  /*1a00*/  LDS R11, [R2+0x8] ;  /* 0x00000800020b7984 */ /* 0x0000220000000800 */
[----:B------:R-:W-:-:S03]  /*1a10*/  ULEA UR9, UR8, UR9, 0x18 ;  /* 0x0000000908097291 */ /* 0x000fc6000f8ec0ff */
[----:B------:R0:W0:Y:S04]  /*1a20*/  LDS R12, [R2+0xc] ;  /* 0x00000c00020c7984 */ /* 0x0000280000000800 */
        /* <DEDUP_REMOVED lines=10> */
[----:B---3--:R3:W0:Y:S04]  /*1ad0*/  LDS R24, [R2+0xf0] ;  /* 0x0000f00002187984 */ /* 0x0086280000000800 */
        /* <DEDUP_REMOVED lines=8> */
[----:B-12-4-:R3:W0:Y:S02]  /*1b60*/  LDS R33, [R2+0x1d0] ;  /* 0x0001d00002217984 */ /* 0x0166240000000800 */
.L_x_77:
[----:B-1----:R-:W1:Y:S04]  /*1b70*/  LDS R39, [R34+UR9+-0x30] ;  /* 0xffffd00922277984 */ /* 0x002e680008000800 */
[----:B0--3--:R-:W0:Y:S04]  /*1b80*/  LDS R2, [R34+UR9+-0x2c] ;  /* 0xffffd40922027984 */ /* 0x009e280008000800 */
[----:B------:R-:W2:Y:S04]  /*1b90*/  LDS R42, [R34+UR9+-0x28] ;  /* 0xffffd809222a7984 */ /* 0x000ea80008000800 */
[----:B------:R-:W3:Y:S04]  /*1ba0*/  LDS R3, [R34+UR9+-0x24] ;  /* 0xffffdc0922037984 */ /* 0x000ee80008000800 */
[----:B------:R-:W4:Y:S04]  /*1bb0*/  LDS R40, [R34+UR9+-0x20] ;  /* 0xffffe00922287984 */ /* 0x000f280008000800 */
[----:B------:R-:W5:Y:S04]  /*1bc0*/  LDS R37, [R34+UR9+-0x1c] ;  /* 0xffffe40922257984 */ /* 0x000f680008000800 */
[----:B------:R-:W5:Y:S04]  /*1bd0*/  LDS R36, [R34+UR9+-0x18] ;  /* 0xffffe80922247984 */ /* 0x000f680008000800 */
[----:B------:R-:W5:Y:S04]  /*1be0*/  LDS R41, [R34+UR9+-0x14] ;  /* 0xffffec0922297984 */ /* 0x000f680008000800 */
[----:B------:R-:W5:Y:S01]  /*1bf0*/  LDS R38, [R34+UR9+-0x10] ;  /* 0xfffff00922267984 */ /* 0x000f620008000800 */
[----:B-1----:R-:W-:-:S04]  /*1c00*/  FFMA R39, R0, R39, RZ ;  /* 0x0000002700277223 */ /* 0x002fc800000000ff */
[----:B0-----:R-:W-:Y:S02]  /*1c10*/  FFMA R2, R10, R2, R39 ;  /* 0x000000020a027223 */ /* 0x001fe40000000027 */
[----:B------:R-:W0:Y:S02]  /*1c20*/  LDS R39, [R34+UR9+-0xc] ;  /* 0xfffff40922277984 */ /* 0x000e240008000800 */
[----:B--2---:R-:W-:Y:S02]  /*1c30*/  FFMA R43, R11, R42, R2 ;  /* 0x0000002a0b2b7223 */ /* 0x004fe40000000002 */
[----:B------:R-:W1:Y:S02]  /*1c40*/  LDS R2, [R34+UR9+-0x8] ;  /* 0xfffff80922027984 */ /* 0x000e640008000800 */
[----:B---3--:R-:W-:Y:S02]  /*1c50*/  FFMA R42, R12, R3, R43 ;  /* 0x000000030c2a7223 */ /* 0x008fe4000000002b */
[----:B------:R-:W2:Y:S02]  /*1c60*/  LDS R3, [R34+UR9+-0x4] ;  /* 0xfffffc0922037984 */ /* 0x000ea40008000800 */
[----:B----4-:R-:W-:-:S04]  /*1c70*/  FFMA R43, R13, R40, R42 ;  /* 0x000000280d2b7223 */ /* 0x010fc8000000002a */
[----:B-----5:R-:W-:Y:S02]  /*1c80*/  FFMA R40, R14, R37, R43 ;  /* 0x000000250e287223 */ /* 0x020fe4000000002b */
[----:B------:R-:W3:Y:S02]  /*1c90*/  LDS R37, [R34+UR9] ;  /* 0x0000000922257984 */ /* 0x000ee40008000800 */
[----:B------:R-:W-:Y:S02]  /*1ca0*/  FFMA R43, R15, R36, R40 ;  /* 0x000000240f2b7223 */ /* 0x000fe40000000028 */
[----:B------:R-:W4:Y:S02]  /*1cb0*/  LDS R36, [R34+UR9+0x4] ;  /* 0x0000040922247984 */ /* 0x000f240008000800 */
[----:B------:R-:W-:Y:S02]  /*1cc0*/  FFMA R40, R16, R41, R43 ;  /* 0x0000002910287223 */ /* 0x000fe4000000002b */
[----:B------:R-:W5:Y:S02]  /*1cd0*/  LDS R41, [R34+UR9+0x8] ;  /* 0x0000080922297984 */ /* 0x000f640008000800 */
[----:B------:R-:W-:-:S02]  /*1ce0*/  FFMA R43, R17, R38, R40 ;  /* 0x00000026112b7223 */ /* 0x000fc40000000028 */
[----:B------:R-:W5:Y:S04]  /*1cf0*/  LDS R38, [R34+UR9+0xc] ;  /* 0x00000c0922267984 */ /* 0x000f680008000800 */
[----:B------:R-:W-:Y:S01]  /*1d00*/  LDS R40, [R34+UR9+0x14] ;  /* 0x0000140922287984 */ /* 0x000fe20008000800 */
[----:B0-----:R-:W-:-:S03]  /*1d10*/  FFMA R42, R18, R39, R43 ;  /* 0x00000027122a7223 */ /* 0x001fc6000000002b */
[----:B------:R-:W0:Y:S01]  /*1d20*/  LDS R39, [R34+UR9+0x10] ;  /* 0x0000100922277984 */ /* 0x000e220008000800 */
[----:B-1----:R-:W-:-:S03]  /*1d30*/  FFMA R43, R19, R2, R42 ;  /* 0x00000002132b7223 */ /* 0x002fc6000000002a */
[----:B------:R-:W-:Y:S01]  /*1d40*/  LDS R2, [R34+UR9+0x1c] ;  /* 0x00001c0922027984 */ /* 0x000fe20008000800 */
[----:B--2---:R-:W-:-:S03]  /*1d50*/  FFMA R43, R20, R3, R43 ;  /* 0x00000003142b7223 */ /* 0x004fc6000000002b */
[----:B------:R-:W1:Y:S01]  /*1d60*/  LDS R3, [R34+UR9+0x18] ;  /* 0x0000180922037984 */ /* 0x000e620008000800 */
[----:B---3--:R-:W-:-:S04]  /*1d70*/  FFMA R42, R22, R37, R43 ;  /* 0x00000025162a7223 */ /* 0x008fc8000000002b */
[----:B----4-:R-:W-:Y:S02]  /*1d80*/  FFMA R37, R23, R36, R42 ;  /* 0x0000002417257223 */ /* 0x010fe4000000002a */
[----:B------:R-:W2:Y:S02]  /*1d90*/  LDS R36, [R34+UR9+0x20] ;  /* 0x0000200922247984 */ /* 0x000ea40008000800 */
[----:B-----5:R-:W-:Y:S02]  /*1da0*/  FFMA R42, R24, R41, R37 ;  /* 0x00000029182a7223 */ /* 0x020fe40000000025 */
[----:B------:R-:W3:Y:S02]  /*1db0*/  LDS R37, [R34+UR9+0x24] ;  /* 0x0000240922257984 */ /* 0x000ee40008000800 */
[----:B------:R-:W-:Y:S02]  /*1dc0*/  FFMA R41, R25, R38, R42 ;  /* 0x0000002619297223 */ /* 0x000fe4000000002a */
[----:B------:R-:W4:Y:S02]  /*1dd0*/  LDS R38, [R34+UR9+0x28] ;  /* 0x0000280922267984 */ /* 0x000f240008000800 */
[----:B0-----:R-:W-:-:S02]  /*1de0*/  FFMA R42, R26, R39, R41 ;  /* 0x000000271a2a7223 */ /* 0x001fc40000000029 */
[----:B------:R-:W0:Y:S02]  /*1df0*/  LDS R39, [R34+UR9+0x2c] ;  /* 0x00002c0922277984 */ /* 0x000e240008000800 */
[----:B------:R-:W-:Y:S02]  /*1e00*/  FFMA R41, R27, R40, R42 ;  /* 0x000000281b297223 */ /* 0x000fe4000000002a */
[----:B------:R5:W0:Y:S02]  /*1e10*/  LDS R42, [R34+UR9+0x30] ;  /* 0x00003009222a7984 */ /* 0x000a240008000800 */
[----:B-1----:R-:W-:Y:S02]  /*1e20*/  FFMA R44, R28, R3, R41 ;  /* 0x000000031c2c7223 */ /* 0x002fe40000000029 */
[----:B------:R-:W1:Y:S01]  /*1e30*/  LDS R40, [UR6] ;  /* 0x00000006ff287984 */ /* 0x000e620008000800 */
[----:B------:R-:W-:Y:S01]  /*1e40*/  UIADD3 UR6, UPT, UPT, UR6, 0x4, URZ ;  /* 0x0000000406067890 */ /* 0x000fe2000fffe0ff */
[----:B------:R-:W-:Y:S01]  /*1e50*/  FFMA R2, R29, R2, R44 ;  /* 0x000000021d027223 */ /* 0x000fe2000000002c */
[----:B-----5:R-:W-:-:S05]  /*1e60*/  VIADD R34, R34, 0x64 ;  /* 0x0000006422227836 */ /* 0x020fca0000000000 */
[----:B------:R-:W-:Y:S01]  /*1e70*/  ISETP.NE.AND P0, PT, R34, 0x288, PT ;  /* 0x000002882200780c */ /* 0x000fe20003f05270 */
[----:B--2---:R-:W-:Y:S02]  /*1e80*/  FFMA R41, R9, R36, R2 ;  /* 0x0000002409297223 */ /* 0x004fe40000000002 */
[----:B------:R-:W2:Y:S02]  /*1e90*/  LDC.64 R2, c[0x0][0x388] ;  /* 0x0000e200ff027b82 */ /* 0x000ea40000000a00 */
[----:B---3--:R-:W-:-:S04]  /*1ea0*/  FFMA R36, R30, R37, R41 ;  /* 0x000000251e247223 */ /* 0x008fc80000000029 */
[----:B----4-:R-:W-:-:S04]  /*1eb0*/  FFMA R37, R31, R38, R36 ;  /* 0x000000261f257223 */ /* 0x010fc80000000024 */
[----:B0-----:R-:W-:-:S04]  /*1ec0*/  FFMA R36, R32, R39, R37 ;  /* 0x0000002720247223 */ /* 0x001fc80000000025 */
[----:B------:R-:W-:Y:S01]  /*1ed0*/  FFMA R37, R33, R42, R36 ;  /* 0x0000002a21257223 */ /* 0x000fe20000000024 */
[----:B--2---:R-:W-:-:S04]  /*1ee0*/  IMAD.WIDE.U32 R2, R35, 0x4, R2 ;  /* 0x0000000423027825 */ /* 0x004fc800078e0002 */
[----:B-1----:R-:W-:Y:S01]  /*1ef0*/  FADD R37, R37, R40 ;  /* 0x0000002825257221 */ /* 0x002fe20000000000 */
[----:B------:R-:W-:-:S04]  /*1f00*/  VIADD R35, R35, 0x240 ;  /* 0x0000024023237836 */ /* 0x000fc80000000000 */
[----:B------:R-:W-:-:S05]  /*1f10*/  FMNMX R37, RZ, R37, !PT ;  /* 0x00000025ff257209 */ /* 0x000fca0007800000 */
[----:B------:R1:W-:Y:S01]  /*1f20*/  STG.E desc[UR10][R2.64], R37 ;  /* 0x0000002502007986 */ /* 0x0003e2000c10190a */
[----:B------:R-:W-:Y:S05]  /*1f30*/  @P0 BRA `(.L_x_77) ;  /* 0xfffffffc000c0947 */ /* 0x000fea000383ffff */
[----:B------:R-:W-:Y:S05]  /*1f40*/  BRA.U UP1, `(.L_x_78) ;  /* 0xfffffff901707547 */ /* 0x000fea000b83ffff */
[----:B------:R-:W-:Y:S05]  /*1f50*/  BRA.U UP0, `(.L_x_79) ;  /* 0xfffffff900407547 */ /* 0x000fea000b83ffff */
[----:B------:R-:W-:Y:S05]  /*1f60*/  EXIT ;  /* 0x000000000000794d */ /* 0x000fea0003800000 */
.L_x_80:
        /* <DEDUP_REMOVED lines=9> */
.L_x_87:


//--------------------- .nv.shared.reserved.0     --------------------------
	.section	.nv.shared.reserved.0,"aw",@nobits
	.weak		__nv_reservedSMEM_offset_0_alias
	.size		__nv_reservedSMEM_offset_0_alias, 0, 64
	.other		__nv_reservedSMEM_offset_0_alias,@"STO_CUDA_RESERVED_SHARED STV_DEFAULT"
__nv_reservedSMEM_offset_0_alias:
	.zero		0
	.zero		64


//--------------------- .nv.shared._Z10Conv2_ReLuPfS_S_S_ --------------------------
	.section	.nv.shared._Z10Conv2_ReLuPfS_S_S_,"aw",@nobits
	.sectionflags	@""
	.align	4
.nv.shared._Z10Conv2_ReLuPfS_S_S_:
	.zero		14144


//--------------------- .nv.shared._Z10Conv1_ReLuPfS_S_S_ --------------------------
	.section	.nv.shared._Z10Conv1_ReLuPfS_S_S_,"aw",@nobits
	.sectionflags	@""
	.align	4
.nv.shared._Z10Conv1_ReLuPfS_S_S_:
	.zero		4784


//--------------------- .nv.constant0._Z12Linear3_ReLuPfS_S_S_ --------------------------
	.section	.nv.constant0._Z12Linear3_ReLuPfS_S_S_,"a",@progbits
	.sectionflags	@""
	.align	4
.nv.constant0._Z12Linear3_ReLuPfS_S_S_:
	.zero		928


//--------------------- .nv.constant0._Z12Linear2_ReLuPfS_S_S_ --------------------------
	.section	.nv.constant0._Z12Linear2_ReLuPfS_S_S_,"a",@progbits
	.sectionflags	@""
	.align	4
.nv.constant0._Z12Linear2_ReLuPfS_S_S_:
	.zero		928


//--------------------- .nv.constant0._Z12Linear1_ReLuPfS_S_S_ --------------------------
	.section	.nv.constant0._Z12Linear1_ReLuPfS_S_S_,"a",@progbits
	.sectionflags	@""
	.align	4
.nv.constant0._Z12Linear1_ReLuPfS_S_S_:
	.zero		928


//--------------------- .nv.constant0._Z8MaxPool2PfS_ --------------------------
	.section	.nv.constant0._Z8MaxPool2PfS_,"a",@progbits
	.sectionflags	@""
	.align	4
.nv.constant0._Z8MaxPool2PfS_:
	.zero		912


//--------------------- .nv.constant0._Z8MaxPool1PfS_ --------------------------
	.section	.nv.constant0._Z8MaxPool1PfS_,"a",@progbits
	.sectionflags	@""
	.align	4
.nv.constant0._Z8MaxPool1PfS_:
	.zero		912


//--------------------- .nv.constant0._Z10Conv2_ReLuPfS_S_S_ --------------------------
	.section	.nv.constant0._Z10Conv2_ReLuPfS_S_S_,"a",@progbits
	.sectionflags	@""
	.align	4
.nv.constant0._Z10Conv2_ReLuPfS_S_S_:
	.zero		928


//--------------------- .nv.constant0._Z10Conv1_ReLuPfS_S_S_ --------------------------
	.section	.nv.constant0._Z10Conv1_ReLuPfS_S_S_,"a",@progbits
	.sectionflags	@""
	.align	4
.nv.constant0._Z10Conv1_ReLuPfS_S_S_:
	.zero		928


//--------------------- SYMBOLS --------------------------

	.type		.nv.reservedSmem.offset0,@object
	.size		.nv.reservedSmem.offset0,0x4
	.type		.nv.reservedSmem.cap,@object
	.size		.nv.reservedSmem.cap,0x4
